//
// Generated by NVIDIA NVVM Compiler
//
// Compiler Build ID: CL-36424714
// Cuda compilation tools, release 13.0, V13.0.88
// Based on NVVM 20.0.0
//

.version 9.0
.target sm_100
.address_size 64

	// .globl	_Z13init_particlev
.func  (.param .b64 func_retval0) __internal_accurate_pow
(
	.param .b64 __internal_accurate_pow_param_0
)
;
.global .align 8 .u64 current_best_pos;
.global .align 8 .u64 global_best_pos;
.const .align 4 .u32 num_particles;
.global .align 4 .f32 global_fitness = 0f7F800000;
.global .align 4 .f32 current_fitness;
.const .align 16 .b8 target_pos_shared[256];
.global .align 8 .u64 pos;
.global .align 8 .u64 vel;
.global .align 8 .u64 best_pos;
.global .align 8 .u64 prng_state;
.global .align 8 .u64 best_fit;
.global .align 8 .u64 fitness_val;
.extern .shared .align 16 .b8 smpos[];
.extern .shared .align 16 .b8 sm[];

.visible .entry _Z13init_particlev()
{
	.reg .pred 	%p<92>;
	.reg .b32 	%r<165>;
	.reg .b32 	%f<73>;
	.reg .b64 	%rd<130>;
	.reg .b64 	%fd<146>;

	mov.u32 	%r30, %ctaid.x;
	mov.u32 	%r31, %ntid.x;
	mov.u32 	%r32, %tid.x;
	mad.lo.s32 	%r1, %r30, %r31, %r32;
	shl.b32 	%r2, %r1, 4;
	ld.const.u32 	%r33, [num_particles];
	setp.ge.s32 	%p2, %r1, %r33;
	@%p2 bra 	$L__BB0_54;
	cvt.s64.s32 	%rd1, %r1;
	add.s32 	%r162, %r2, 1;
	mov.b32 	%r160, 0;
	mov.u32 	%r158, %r2;
	mov.u32 	%r159, %r162;
	mov.u64 	%rd127, %rd1;
$L__BB0_2:
	mul.wide.s32 	%rd11, %r159, 16;
	or.b64  	%rd12, %rd11, 8;
	mul.wide.s32 	%rd13, %r158, 16;
	or.b64  	%rd14, %rd13, 8;
	shr.u64 	%rd15, %rd127, 32;
	and.b64  	%rd16, %rd127, 4294967295;
	mad.lo.s64 	%rd17, %rd16, 4294883355, %rd15;
	cvt.u32.u64 	%r35, %rd127;
	cvt.u32.u64 	%r36, %rd15;
	xor.b32  	%r37, %r36, %r35;
	cvt.rn.f32.u32 	%f25, %r37;
	fma.rn.f32 	%f26, %f25, 0f30000000, 0fBF800000;
	ld.global.u64 	%rd18, [pos];
	add.s64 	%rd19, %rd18, %rd14;
	st.f32 	[%rd19+-8], %f26;
	ld.global.u64 	%rd20, [best_pos];
	add.s64 	%rd21, %rd20, %rd14;
	st.f32 	[%rd21+-8], %f26;
	shr.u64 	%rd22, %rd17, 32;
	and.b64  	%rd23, %rd17, 4294967295;
	mad.lo.s64 	%rd24, %rd23, 4294883355, %rd22;
	cvt.u32.u64 	%r38, %rd17;
	cvt.u32.u64 	%r39, %rd22;
	xor.b32  	%r40, %r39, %r38;
	cvt.rn.f32.u32 	%f27, %r40;
	fma.rn.f32 	%f28, %f27, 0f30000000, 0fBF800000;
	ld.global.u64 	%rd25, [pos];
	add.s64 	%rd26, %rd25, %rd14;
	st.f32 	[%rd26+-4], %f28;
	ld.global.u64 	%rd27, [best_pos];
	add.s64 	%rd28, %rd27, %rd14;
	st.f32 	[%rd28+-4], %f28;
	shr.u64 	%rd29, %rd24, 32;
	and.b64  	%rd30, %rd24, 4294967295;
	mad.lo.s64 	%rd31, %rd30, 4294883355, %rd29;
	cvt.u32.u64 	%r41, %rd24;
	cvt.u32.u64 	%r42, %rd29;
	xor.b32  	%r43, %r42, %r41;
	cvt.rn.f32.u32 	%f29, %r43;
	fma.rn.f32 	%f30, %f29, 0f30000000, 0fBF800000;
	ld.global.u64 	%rd32, [pos];
	add.s64 	%rd33, %rd32, %rd14;
	st.f32 	[%rd33], %f30;
	ld.global.u64 	%rd34, [best_pos];
	add.s64 	%rd35, %rd34, %rd14;
	st.f32 	[%rd35], %f30;
	shr.u64 	%rd36, %rd31, 32;
	and.b64  	%rd37, %rd31, 4294967295;
	mad.lo.s64 	%rd38, %rd37, 4294883355, %rd36;
	cvt.u32.u64 	%r44, %rd31;
	cvt.u32.u64 	%r45, %rd36;
	xor.b32  	%r46, %r45, %r44;
	cvt.rn.f32.u32 	%f31, %r46;
	fma.rn.f32 	%f32, %f31, 0f30000000, 0fBF800000;
	ld.global.u64 	%rd39, [pos];
	add.s64 	%rd40, %rd39, %rd14;
	st.f32 	[%rd40+4], %f32;
	ld.global.u64 	%rd41, [best_pos];
	add.s64 	%rd42, %rd41, %rd14;
	st.f32 	[%rd42+4], %f32;
	shr.u64 	%rd43, %rd38, 32;
	and.b64  	%rd44, %rd38, 4294967295;
	mad.lo.s64 	%rd45, %rd44, 4294883355, %rd43;
	cvt.u32.u64 	%r47, %rd38;
	cvt.u32.u64 	%r48, %rd43;
	xor.b32  	%r49, %r48, %r47;
	cvt.rn.f32.u32 	%f33, %r49;
	fma.rn.f32 	%f34, %f33, 0f30000000, 0fBF800000;
	ld.global.u64 	%rd46, [pos];
	add.s64 	%rd47, %rd46, %rd12;
	st.f32 	[%rd47+-8], %f34;
	ld.global.u64 	%rd48, [best_pos];
	add.s64 	%rd49, %rd48, %rd12;
	st.f32 	[%rd49+-8], %f34;
	shr.u64 	%rd50, %rd45, 32;
	and.b64  	%rd51, %rd45, 4294967295;
	mad.lo.s64 	%rd52, %rd51, 4294883355, %rd50;
	cvt.u32.u64 	%r50, %rd45;
	cvt.u32.u64 	%r51, %rd50;
	xor.b32  	%r52, %r51, %r50;
	cvt.rn.f32.u32 	%f35, %r52;
	fma.rn.f32 	%f36, %f35, 0f30000000, 0fBF800000;
	ld.global.u64 	%rd53, [pos];
	add.s64 	%rd54, %rd53, %rd12;
	st.f32 	[%rd54+-4], %f36;
	ld.global.u64 	%rd55, [best_pos];
	add.s64 	%rd56, %rd55, %rd12;
	st.f32 	[%rd56+-4], %f36;
	shr.u64 	%rd57, %rd52, 32;
	and.b64  	%rd58, %rd52, 4294967295;
	mad.lo.s64 	%rd59, %rd58, 4294883355, %rd57;
	cvt.u32.u64 	%r53, %rd52;
	cvt.u32.u64 	%r54, %rd57;
	xor.b32  	%r55, %r54, %r53;
	cvt.rn.f32.u32 	%f37, %r55;
	fma.rn.f32 	%f38, %f37, 0f30000000, 0fBF800000;
	ld.global.u64 	%rd60, [pos];
	add.s64 	%rd61, %rd60, %rd12;
	st.f32 	[%rd61], %f38;
	ld.global.u64 	%rd62, [best_pos];
	add.s64 	%rd63, %rd62, %rd12;
	st.f32 	[%rd63], %f38;
	shr.u64 	%rd64, %rd59, 32;
	and.b64  	%rd65, %rd59, 4294967295;
	mad.lo.s64 	%rd127, %rd65, 4294883355, %rd64;
	cvt.u32.u64 	%r56, %rd59;
	cvt.u32.u64 	%r57, %rd64;
	xor.b32  	%r58, %r57, %r56;
	cvt.rn.f32.u32 	%f39, %r58;
	fma.rn.f32 	%f40, %f39, 0f30000000, 0fBF800000;
	ld.global.u64 	%rd66, [pos];
	add.s64 	%rd67, %rd66, %rd12;
	st.f32 	[%rd67+4], %f40;
	ld.global.u64 	%rd68, [best_pos];
	add.s64 	%rd69, %rd68, %rd12;
	st.f32 	[%rd69+4], %f40;
	add.s32 	%r160, %r160, 2;
	add.s32 	%r159, %r159, 2;
	add.s32 	%r158, %r158, 2;
	setp.ne.s32 	%p3, %r160, 16;
	@%p3 bra 	$L__BB0_2;
	mov.b32 	%r163, 0;
	mov.u32 	%r161, %r2;
$L__BB0_4:
	mul.wide.s32 	%rd70, %r162, 16;
	or.b64  	%rd71, %rd70, 8;
	mul.wide.s32 	%rd72, %r161, 16;
	or.b64  	%rd73, %rd72, 8;
	shr.u64 	%rd74, %rd127, 32;
	and.b64  	%rd75, %rd127, 4294967295;
	mad.lo.s64 	%rd76, %rd75, 4294883355, %rd74;
	cvt.u32.u64 	%r60, %rd127;
	cvt.u32.u64 	%r61, %rd74;
	xor.b32  	%r62, %r61, %r60;
	cvt.rn.f32.u32 	%f41, %r62;
	fma.rn.f32 	%f42, %f41, 0f30800000, 0fC0000000;
	ld.global.u64 	%rd77, [vel];
	add.s64 	%rd78, %rd77, %rd73;
	st.f32 	[%rd78+-8], %f42;
	shr.u64 	%rd79, %rd76, 32;
	and.b64  	%rd80, %rd76, 4294967295;
	mad.lo.s64 	%rd81, %rd80, 4294883355, %rd79;
	cvt.u32.u64 	%r63, %rd76;
	cvt.u32.u64 	%r64, %rd79;
	xor.b32  	%r65, %r64, %r63;
	cvt.rn.f32.u32 	%f43, %r65;
	fma.rn.f32 	%f44, %f43, 0f30800000, 0fC0000000;
	ld.global.u64 	%rd82, [vel];
	add.s64 	%rd83, %rd82, %rd73;
	st.f32 	[%rd83+-4], %f44;
	shr.u64 	%rd84, %rd81, 32;
	and.b64  	%rd85, %rd81, 4294967295;
	mad.lo.s64 	%rd86, %rd85, 4294883355, %rd84;
	cvt.u32.u64 	%r66, %rd81;
	cvt.u32.u64 	%r67, %rd84;
	xor.b32  	%r68, %r67, %r66;
	cvt.rn.f32.u32 	%f45, %r68;
	fma.rn.f32 	%f46, %f45, 0f30800000, 0fC0000000;
	ld.global.u64 	%rd87, [vel];
	add.s64 	%rd88, %rd87, %rd73;
	st.f32 	[%rd88], %f46;
	shr.u64 	%rd89, %rd86, 32;
	and.b64  	%rd90, %rd86, 4294967295;
	mad.lo.s64 	%rd91, %rd90, 4294883355, %rd89;
	cvt.u32.u64 	%r69, %rd86;
	cvt.u32.u64 	%r70, %rd89;
	xor.b32  	%r71, %r70, %r69;
	cvt.rn.f32.u32 	%f47, %r71;
	fma.rn.f32 	%f48, %f47, 0f30800000, 0fC0000000;
	ld.global.u64 	%rd92, [vel];
	add.s64 	%rd93, %rd92, %rd73;
	st.f32 	[%rd93+4], %f48;
	shr.u64 	%rd94, %rd91, 32;
	and.b64  	%rd95, %rd91, 4294967295;
	mad.lo.s64 	%rd96, %rd95, 4294883355, %rd94;
	cvt.u32.u64 	%r72, %rd91;
	cvt.u32.u64 	%r73, %rd94;
	xor.b32  	%r74, %r73, %r72;
	cvt.rn.f32.u32 	%f49, %r74;
	fma.rn.f32 	%f50, %f49, 0f30800000, 0fC0000000;
	ld.global.u64 	%rd97, [vel];
	add.s64 	%rd98, %rd97, %rd71;
	st.f32 	[%rd98+-8], %f50;
	shr.u64 	%rd99, %rd96, 32;
	and.b64  	%rd100, %rd96, 4294967295;
	mad.lo.s64 	%rd101, %rd100, 4294883355, %rd99;
	cvt.u32.u64 	%r75, %rd96;
	cvt.u32.u64 	%r76, %rd99;
	xor.b32  	%r77, %r76, %r75;
	cvt.rn.f32.u32 	%f51, %r77;
	fma.rn.f32 	%f52, %f51, 0f30800000, 0fC0000000;
	ld.global.u64 	%rd102, [vel];
	add.s64 	%rd103, %rd102, %rd71;
	st.f32 	[%rd103+-4], %f52;
	shr.u64 	%rd104, %rd101, 32;
	and.b64  	%rd105, %rd101, 4294967295;
	mad.lo.s64 	%rd106, %rd105, 4294883355, %rd104;
	cvt.u32.u64 	%r78, %rd101;
	cvt.u32.u64 	%r79, %rd104;
	xor.b32  	%r80, %r79, %r78;
	cvt.rn.f32.u32 	%f53, %r80;
	fma.rn.f32 	%f54, %f53, 0f30800000, 0fC0000000;
	ld.global.u64 	%rd107, [vel];
	add.s64 	%rd108, %rd107, %rd71;
	st.f32 	[%rd108], %f54;
	shr.u64 	%rd109, %rd106, 32;
	and.b64  	%rd110, %rd106, 4294967295;
	mad.lo.s64 	%rd127, %rd110, 4294883355, %rd109;
	cvt.u32.u64 	%r81, %rd106;
	cvt.u32.u64 	%r82, %rd109;
	xor.b32  	%r83, %r82, %r81;
	cvt.rn.f32.u32 	%f55, %r83;
	fma.rn.f32 	%f56, %f55, 0f30800000, 0fC0000000;
	ld.global.u64 	%rd111, [vel];
	add.s64 	%rd112, %rd111, %rd71;
	st.f32 	[%rd112+4], %f56;
	add.s32 	%r163, %r163, 2;
	add.s32 	%r162, %r162, 2;
	add.s32 	%r161, %r161, 2;
	setp.ne.s32 	%p4, %r163, 16;
	@%p4 bra 	$L__BB0_4;
	ld.global.u64 	%rd114, [pos];
	mov.f64 	%fd49, 0d4000000000000000;
	{
	.reg .b32 %temp; 
	mov.b64 	{%temp, %r16}, %fd49;
	}
	and.b32  	%r17, %r16, 2146435072;
	setp.eq.s32 	%p5, %r17, 1062207488;
	setp.lt.s32 	%p6, %r16, 0;
	selp.b32 	%r18, 0, 2146435072, %p6;
	and.b32  	%r85, %r16, 2147483647;
	setp.ne.s32 	%p7, %r85, 1071644672;
	and.pred  	%p1, %p5, %p7;
	or.b32  	%r19, %r18, -2147483648;
	mul.wide.s32 	%rd115, %r2, 16;
	add.s64 	%rd116, %rd115, %rd114;
	add.s64 	%rd128, %rd116, 8;
	mov.u64 	%rd117, target_pos_shared;
	add.s64 	%rd129, %rd117, 8;
	mov.b32 	%r164, 0;
	mov.f32 	%f70, 0f00000000;
	mov.f32 	%f69, %f70;
$L__BB0_6:
	setp.lt.s32 	%p8, %r16, 0;
	setp.eq.s32 	%p9, %r17, 1062207488;
	ld.f32 	%f3, [%rd128+-8];
	ld.const.f32 	%f58, [%rd129+-8];
	sub.f32 	%f4, %f3, %f58;
	cvt.f64.f32 	%fd1, %f4;
	{
	.reg .b32 %temp; 
	mov.b64 	{%temp, %r21}, %fd1;
	}
	abs.f64 	%fd2, %fd1;
	{ // callseq 0, 0
	.param .b64 param0;
	st.param.f64 	[param0], %fd2;
	.param .b64 retval0;
	call.uni (retval0), 
	__internal_accurate_pow, 
	(
	param0
	);
	ld.param.f64 	%fd50, [retval0];
	} // callseq 0
	setp.lt.s32 	%p11, %r21, 0;
	neg.f64 	%fd52, %fd50;
	selp.f64 	%fd53, %fd52, %fd50, %p9;
	selp.f64 	%fd54, %fd53, %fd50, %p11;
	setp.eq.f32 	%p12, %f4, 0f00000000;
	selp.b32 	%r86, %r21, 0, %p9;
	or.b32  	%r87, %r86, 2146435072;
	selp.b32 	%r88, %r87, %r86, %p8;
	mov.b32 	%r89, 0;
	mov.b64 	%fd55, {%r89, %r88};
	selp.f64 	%fd138, %fd55, %fd54, %p12;
	add.f64 	%fd56, %fd1, 0d4000000000000000;
	{
	.reg .b32 %temp; 
	mov.b64 	{%temp, %r90}, %fd56;
	}
	and.b32  	%r91, %r90, 2146435072;
	setp.ne.s32 	%p13, %r91, 2146435072;
	@%p13 bra 	$L__BB0_11;
	setp.num.f32 	%p14, %f4, %f4;
	@%p14 bra 	$L__BB0_9;
	mov.f64 	%fd57, 0d4000000000000000;
	add.rn.f64 	%fd138, %fd1, %fd57;
	bra.uni 	$L__BB0_11;
$L__BB0_9:
	setp.neu.f64 	%p15, %fd2, 0d7FF0000000000000;
	@%p15 bra 	$L__BB0_11;
	setp.lt.s32 	%p16, %r21, 0;
	selp.b32 	%r92, %r19, %r18, %p1;
	selp.b32 	%r93, %r92, %r18, %p16;
	mov.b32 	%r94, 0;
	mov.b64 	%fd138, {%r94, %r93};
$L__BB0_11:
	setp.lt.s32 	%p17, %r16, 0;
	setp.eq.s32 	%p18, %r17, 1062207488;
	setp.eq.f32 	%p20, %f4, 0f3F800000;
	selp.f64 	%fd58, 0d3FF0000000000000, %fd138, %p20;
	cvt.f64.f32 	%fd59, %f69;
	add.f64 	%fd60, %fd58, %fd59;
	cvt.rn.f32.f64 	%f69, %fd60;
	cvt.f64.f32 	%fd7, %f3;
	{
	.reg .b32 %temp; 
	mov.b64 	{%temp, %r22}, %fd7;
	}
	abs.f64 	%fd8, %fd7;
	{ // callseq 1, 0
	.param .b64 param0;
	st.param.f64 	[param0], %fd8;
	.param .b64 retval0;
	call.uni (retval0), 
	__internal_accurate_pow, 
	(
	param0
	);
	ld.param.f64 	%fd61, [retval0];
	} // callseq 1
	setp.lt.s32 	%p21, %r22, 0;
	neg.f64 	%fd63, %fd61;
	selp.f64 	%fd64, %fd63, %fd61, %p18;
	selp.f64 	%fd65, %fd64, %fd61, %p21;
	setp.eq.f32 	%p22, %f3, 0f00000000;
	selp.b32 	%r95, %r22, 0, %p18;
	or.b32  	%r96, %r95, 2146435072;
	selp.b32 	%r97, %r96, %r95, %p17;
	mov.b32 	%r98, 0;
	mov.b64 	%fd66, {%r98, %r97};
	selp.f64 	%fd139, %fd66, %fd65, %p22;
	add.f64 	%fd67, %fd7, 0d4000000000000000;
	{
	.reg .b32 %temp; 
	mov.b64 	{%temp, %r99}, %fd67;
	}
	and.b32  	%r100, %r99, 2146435072;
	setp.ne.s32 	%p23, %r100, 2146435072;
	@%p23 bra 	$L__BB0_16;
	setp.num.f32 	%p24, %f3, %f3;
	@%p24 bra 	$L__BB0_14;
	mov.f64 	%fd68, 0d4000000000000000;
	add.rn.f64 	%fd139, %fd7, %fd68;
	bra.uni 	$L__BB0_16;
$L__BB0_14:
	setp.neu.f64 	%p25, %fd8, 0d7FF0000000000000;
	@%p25 bra 	$L__BB0_16;
	setp.lt.s32 	%p26, %r22, 0;
	selp.b32 	%r101, %r19, %r18, %p1;
	selp.b32 	%r102, %r101, %r18, %p26;
	mov.b32 	%r103, 0;
	mov.b64 	%fd139, {%r103, %r102};
$L__BB0_16:
	setp.eq.f32 	%p27, %f3, 0f3F800000;
	selp.f64 	%fd69, 0d3FF0000000000000, %fd139, %p27;
	cvt.f64.f32 	%fd70, %f70;
	add.f64 	%fd71, %fd69, %fd70;
	cvt.rn.f32.f64 	%f70, %fd71;
	ld.f32 	%f7, [%rd128+-4];
	setp.eq.f32 	%p28, %f7, 0f7F800000;
	@%p28 bra 	$L__BB0_28;
	setp.lt.s32 	%p29, %r16, 0;
	setp.eq.s32 	%p30, %r17, 1062207488;
	ld.const.f32 	%f59, [%rd129+-4];
	sub.f32 	%f8, %f7, %f59;
	cvt.f64.f32 	%fd13, %f8;
	{
	.reg .b32 %temp; 
	mov.b64 	{%temp, %r23}, %fd13;
	}
	abs.f64 	%fd14, %fd13;
	{ // callseq 2, 0
	.param .b64 param0;
	st.param.f64 	[param0], %fd14;
	.param .b64 retval0;
	call.uni (retval0), 
	__internal_accurate_pow, 
	(
	param0
	);
	ld.param.f64 	%fd72, [retval0];
	} // callseq 2
	setp.lt.s32 	%p32, %r23, 0;
	neg.f64 	%fd74, %fd72;
	selp.f64 	%fd75, %fd74, %fd72, %p30;
	selp.f64 	%fd76, %fd75, %fd72, %p32;
	setp.eq.f32 	%p33, %f8, 0f00000000;
	selp.b32 	%r104, %r23, 0, %p30;
	or.b32  	%r105, %r104, 2146435072;
	selp.b32 	%r106, %r105, %r104, %p29;
	mov.b32 	%r107, 0;
	mov.b64 	%fd77, {%r107, %r106};
	selp.f64 	%fd140, %fd77, %fd76, %p33;
	add.f64 	%fd78, %fd13, 0d4000000000000000;
	{
	.reg .b32 %temp; 
	mov.b64 	{%temp, %r108}, %fd78;
	}
	and.b32  	%r109, %r108, 2146435072;
	setp.ne.s32 	%p34, %r109, 2146435072;
	@%p34 bra 	$L__BB0_22;
	setp.num.f32 	%p35, %f8, %f8;
	@%p35 bra 	$L__BB0_20;
	mov.f64 	%fd79, 0d4000000000000000;
	add.rn.f64 	%fd140, %fd13, %fd79;
	bra.uni 	$L__BB0_22;
$L__BB0_20:
	setp.neu.f64 	%p36, %fd14, 0d7FF0000000000000;
	@%p36 bra 	$L__BB0_22;
	setp.lt.s32 	%p37, %r23, 0;
	selp.b32 	%r110, %r19, %r18, %p1;
	selp.b32 	%r111, %r110, %r18, %p37;
	mov.b32 	%r112, 0;
	mov.b64 	%fd140, {%r112, %r111};
$L__BB0_22:
	setp.lt.s32 	%p38, %r16, 0;
	setp.eq.s32 	%p39, %r17, 1062207488;
	setp.eq.f32 	%p41, %f8, 0f3F800000;
	selp.f64 	%fd80, 0d3FF0000000000000, %fd140, %p41;
	cvt.f64.f32 	%fd81, %f69;
	add.f64 	%fd82, %fd80, %fd81;
	cvt.rn.f32.f64 	%f69, %fd82;
	cvt.f64.f32 	%fd19, %f7;
	{
	.reg .b32 %temp; 
	mov.b64 	{%temp, %r24}, %fd19;
	}
	abs.f64 	%fd20, %fd19;
	{ // callseq 3, 0
	.param .b64 param0;
	st.param.f64 	[param0], %fd20;
	.param .b64 retval0;
	call.uni (retval0), 
	__internal_accurate_pow, 
	(
	param0
	);
	ld.param.f64 	%fd83, [retval0];
	} // callseq 3
	setp.lt.s32 	%p42, %r24, 0;
	neg.f64 	%fd85, %fd83;
	selp.f64 	%fd86, %fd85, %fd83, %p39;
	selp.f64 	%fd87, %fd86, %fd83, %p42;
	setp.eq.f32 	%p43, %f7, 0f00000000;
	selp.b32 	%r113, %r24, 0, %p39;
	or.b32  	%r114, %r113, 2146435072;
	selp.b32 	%r115, %r114, %r113, %p38;
	mov.b32 	%r116, 0;
	mov.b64 	%fd88, {%r116, %r115};
	selp.f64 	%fd141, %fd88, %fd87, %p43;
	add.f64 	%fd89, %fd19, 0d4000000000000000;
	{
	.reg .b32 %temp; 
	mov.b64 	{%temp, %r117}, %fd89;
	}
	and.b32  	%r118, %r117, 2146435072;
	setp.ne.s32 	%p44, %r118, 2146435072;
	@%p44 bra 	$L__BB0_27;
	setp.num.f32 	%p45, %f7, %f7;
	@%p45 bra 	$L__BB0_25;
	mov.f64 	%fd90, 0d4000000000000000;
	add.rn.f64 	%fd141, %fd19, %fd90;
	bra.uni 	$L__BB0_27;
$L__BB0_25:
	setp.neu.f64 	%p46, %fd20, 0d7FF0000000000000;
	@%p46 bra 	$L__BB0_27;
	setp.lt.s32 	%p47, %r24, 0;
	selp.b32 	%r119, %r19, %r18, %p1;
	selp.b32 	%r120, %r119, %r18, %p47;
	mov.b32 	%r121, 0;
	mov.b64 	%fd141, {%r121, %r120};
$L__BB0_27:
	setp.eq.f32 	%p48, %f7, 0f3F800000;
	selp.f64 	%fd91, 0d3FF0000000000000, %fd141, %p48;
	cvt.f64.f32 	%fd92, %f70;
	add.f64 	%fd93, %fd91, %fd92;
	cvt.rn.f32.f64 	%f70, %fd93;
$L__BB0_28:
	ld.f32 	%f13, [%rd128];
	setp.eq.f32 	%p49, %f13, 0f7F800000;
	@%p49 bra 	$L__BB0_40;
	setp.lt.s32 	%p50, %r16, 0;
	setp.eq.s32 	%p51, %r17, 1062207488;
	ld.const.f32 	%f60, [%rd129];
	sub.f32 	%f14, %f13, %f60;
	cvt.f64.f32 	%fd25, %f14;
	{
	.reg .b32 %temp; 
	mov.b64 	{%temp, %r25}, %fd25;
	}
	abs.f64 	%fd26, %fd25;
	{ // callseq 4, 0
	.param .b64 param0;
	st.param.f64 	[param0], %fd26;
	.param .b64 retval0;
	call.uni (retval0), 
	__internal_accurate_pow, 
	(
	param0
	);
	ld.param.f64 	%fd94, [retval0];
	} // callseq 4
	setp.lt.s32 	%p53, %r25, 0;
	neg.f64 	%fd96, %fd94;
	selp.f64 	%fd97, %fd96, %fd94, %p51;
	selp.f64 	%fd98, %fd97, %fd94, %p53;
	setp.eq.f32 	%p54, %f14, 0f00000000;
	selp.b32 	%r122, %r25, 0, %p51;
	or.b32  	%r123, %r122, 2146435072;
	selp.b32 	%r124, %r123, %r122, %p50;
	mov.b32 	%r125, 0;
	mov.b64 	%fd99, {%r125, %r124};
	selp.f64 	%fd142, %fd99, %fd98, %p54;
	add.f64 	%fd100, %fd25, 0d4000000000000000;
	{
	.reg .b32 %temp; 
	mov.b64 	{%temp, %r126}, %fd100;
	}
	and.b32  	%r127, %r126, 2146435072;
	setp.ne.s32 	%p55, %r127, 2146435072;
	@%p55 bra 	$L__BB0_34;
	setp.num.f32 	%p56, %f14, %f14;
	@%p56 bra 	$L__BB0_32;
	mov.f64 	%fd101, 0d4000000000000000;
	add.rn.f64 	%fd142, %fd25, %fd101;
	bra.uni 	$L__BB0_34;
$L__BB0_32:
	setp.neu.f64 	%p57, %fd26, 0d7FF0000000000000;
	@%p57 bra 	$L__BB0_34;
	setp.lt.s32 	%p58, %r25, 0;
	selp.b32 	%r128, %r19, %r18, %p1;
	selp.b32 	%r129, %r128, %r18, %p58;
	mov.b32 	%r130, 0;
	mov.b64 	%fd142, {%r130, %r129};
$L__BB0_34:
	setp.lt.s32 	%p59, %r16, 0;
	setp.eq.s32 	%p60, %r17, 1062207488;
	setp.eq.f32 	%p62, %f14, 0f3F800000;
	selp.f64 	%fd102, 0d3FF0000000000000, %fd142, %p62;
	cvt.f64.f32 	%fd103, %f69;
	add.f64 	%fd104, %fd102, %fd103;
	cvt.rn.f32.f64 	%f69, %fd104;
	cvt.f64.f32 	%fd31, %f13;
	{
	.reg .b32 %temp; 
	mov.b64 	{%temp, %r26}, %fd31;
	}
	abs.f64 	%fd32, %fd31;
	{ // callseq 5, 0
	.param .b64 param0;
	st.param.f64 	[param0], %fd32;
	.param .b64 retval0;
	call.uni (retval0), 
	__internal_accurate_pow, 
	(
	param0
	);
	ld.param.f64 	%fd105, [retval0];
	} // callseq 5
	setp.lt.s32 	%p63, %r26, 0;
	neg.f64 	%fd107, %fd105;
	selp.f64 	%fd108, %fd107, %fd105, %p60;
	selp.f64 	%fd109, %fd108, %fd105, %p63;
	setp.eq.f32 	%p64, %f13, 0f00000000;
	selp.b32 	%r131, %r26, 0, %p60;
	or.b32  	%r132, %r131, 2146435072;
	selp.b32 	%r133, %r132, %r131, %p59;
	mov.b32 	%r134, 0;
	mov.b64 	%fd110, {%r134, %r133};
	selp.f64 	%fd143, %fd110, %fd109, %p64;
	add.f64 	%fd111, %fd31, 0d4000000000000000;
	{
	.reg .b32 %temp; 
	mov.b64 	{%temp, %r135}, %fd111;
	}
	and.b32  	%r136, %r135, 2146435072;
	setp.ne.s32 	%p65, %r136, 2146435072;
	@%p65 bra 	$L__BB0_39;
	setp.num.f32 	%p66, %f13, %f13;
	@%p66 bra 	$L__BB0_37;
	mov.f64 	%fd112, 0d4000000000000000;
	add.rn.f64 	%fd143, %fd31, %fd112;
	bra.uni 	$L__BB0_39;
$L__BB0_37:
	setp.neu.f64 	%p67, %fd32, 0d7FF0000000000000;
	@%p67 bra 	$L__BB0_39;
	setp.lt.s32 	%p68, %r26, 0;
	selp.b32 	%r137, %r19, %r18, %p1;
	selp.b32 	%r138, %r137, %r18, %p68;
	mov.b32 	%r139, 0;
	mov.b64 	%fd143, {%r139, %r138};
$L__BB0_39:
	setp.eq.f32 	%p69, %f13, 0f3F800000;
	selp.f64 	%fd113, 0d3FF0000000000000, %fd143, %p69;
	cvt.f64.f32 	%fd114, %f70;
	add.f64 	%fd115, %fd113, %fd114;
	cvt.rn.f32.f64 	%f70, %fd115;
$L__BB0_40:
	ld.f32 	%f19, [%rd128+4];
	setp.eq.f32 	%p70, %f19, 0f7F800000;
	@%p70 bra 	$L__BB0_52;
	setp.lt.s32 	%p71, %r16, 0;
	setp.eq.s32 	%p72, %r17, 1062207488;
	ld.const.f32 	%f61, [%rd129+4];
	sub.f32 	%f20, %f19, %f61;
	cvt.f64.f32 	%fd37, %f20;
	{
	.reg .b32 %temp; 
	mov.b64 	{%temp, %r27}, %fd37;
	}
	abs.f64 	%fd38, %fd37;
	{ // callseq 6, 0
	.param .b64 param0;
	st.param.f64 	[param0], %fd38;
	.param .b64 retval0;
	call.uni (retval0), 
	__internal_accurate_pow, 
	(
	param0
	);
	ld.param.f64 	%fd116, [retval0];
	} // callseq 6
	setp.lt.s32 	%p74, %r27, 0;
	neg.f64 	%fd118, %fd116;
	selp.f64 	%fd119, %fd118, %fd116, %p72;
	selp.f64 	%fd120, %fd119, %fd116, %p74;
	setp.eq.f32 	%p75, %f20, 0f00000000;
	selp.b32 	%r140, %r27, 0, %p72;
	or.b32  	%r141, %r140, 2146435072;
	selp.b32 	%r142, %r141, %r140, %p71;
	mov.b32 	%r143, 0;
	mov.b64 	%fd121, {%r143, %r142};
	selp.f64 	%fd144, %fd121, %fd120, %p75;
	add.f64 	%fd122, %fd37, 0d4000000000000000;
	{
	.reg .b32 %temp; 
	mov.b64 	{%temp, %r144}, %fd122;
	}
	and.b32  	%r145, %r144, 2146435072;
	setp.ne.s32 	%p76, %r145, 2146435072;
	@%p76 bra 	$L__BB0_46;
	setp.num.f32 	%p77, %f20, %f20;
	@%p77 bra 	$L__BB0_44;
	mov.f64 	%fd123, 0d4000000000000000;
	add.rn.f64 	%fd144, %fd37, %fd123;
	bra.uni 	$L__BB0_46;
$L__BB0_44:
	setp.neu.f64 	%p78, %fd38, 0d7FF0000000000000;
	@%p78 bra 	$L__BB0_46;
	setp.lt.s32 	%p79, %r27, 0;
	selp.b32 	%r146, %r19, %r18, %p1;
	selp.b32 	%r147, %r146, %r18, %p79;
	mov.b32 	%r148, 0;
	mov.b64 	%fd144, {%r148, %r147};
$L__BB0_46:
	setp.lt.s32 	%p80, %r16, 0;
	setp.eq.s32 	%p81, %r17, 1062207488;
	setp.eq.f32 	%p83, %f20, 0f3F800000;
	selp.f64 	%fd124, 0d3FF0000000000000, %fd144, %p83;
	cvt.f64.f32 	%fd125, %f69;
	add.f64 	%fd126, %fd124, %fd125;
	cvt.rn.f32.f64 	%f69, %fd126;
	cvt.f64.f32 	%fd43, %f19;
	{
	.reg .b32 %temp; 
	mov.b64 	{%temp, %r28}, %fd43;
	}
	abs.f64 	%fd44, %fd43;
	{ // callseq 7, 0
	.param .b64 param0;
	st.param.f64 	[param0], %fd44;
	.param .b64 retval0;
	call.uni (retval0), 
	__internal_accurate_pow, 
	(
	param0
	);
	ld.param.f64 	%fd127, [retval0];
	} // callseq 7
	setp.lt.s32 	%p84, %r28, 0;
	neg.f64 	%fd129, %fd127;
	selp.f64 	%fd130, %fd129, %fd127, %p81;
	selp.f64 	%fd131, %fd130, %fd127, %p84;
	setp.eq.f32 	%p85, %f19, 0f00000000;
	selp.b32 	%r149, %r28, 0, %p81;
	or.b32  	%r150, %r149, 2146435072;
	selp.b32 	%r151, %r150, %r149, %p80;
	mov.b32 	%r152, 0;
	mov.b64 	%fd132, {%r152, %r151};
	selp.f64 	%fd145, %fd132, %fd131, %p85;
	add.f64 	%fd133, %fd43, 0d4000000000000000;
	{
	.reg .b32 %temp; 
	mov.b64 	{%temp, %r153}, %fd133;
	}
	and.b32  	%r154, %r153, 2146435072;
	setp.ne.s32 	%p86, %r154, 2146435072;
	@%p86 bra 	$L__BB0_51;
	setp.num.f32 	%p87, %f19, %f19;
	@%p87 bra 	$L__BB0_49;
	mov.f64 	%fd134, 0d4000000000000000;
	add.rn.f64 	%fd145, %fd43, %fd134;
	bra.uni 	$L__BB0_51;
$L__BB0_49:
	setp.neu.f64 	%p88, %fd44, 0d7FF0000000000000;
	@%p88 bra 	$L__BB0_51;
	setp.lt.s32 	%p89, %r28, 0;
	selp.b32 	%r155, %r19, %r18, %p1;
	selp.b32 	%r156, %r155, %r18, %p89;
	mov.b32 	%r157, 0;
	mov.b64 	%fd145, {%r157, %r156};
$L__BB0_51:
	setp.eq.f32 	%p90, %f19, 0f3F800000;
	selp.f64 	%fd135, 0d3FF0000000000000, %fd145, %p90;
	cvt.f64.f32 	%fd136, %f70;
	add.f64 	%fd137, %fd135, %fd136;
	cvt.rn.f32.f64 	%f70, %fd137;
$L__BB0_52:
	add.s32 	%r164, %r164, 1;
	add.s64 	%rd129, %rd129, 16;
	add.s64 	%rd128, %rd128, 16;
	setp.ne.s32 	%p91, %r164, 16;
	@%p91 bra 	$L__BB0_6;
	fma.rn.f32 	%f62, %f70, 0f42C80000, 0f3F800000;
	mul.f32 	%f63, %f69, %f62;
	div.rn.f32 	%f64, %f63, 0f41200000;
	ld.global.u64 	%rd118, [fitness_val];
	shl.b64 	%rd119, %rd1, 2;
	add.s64 	%rd120, %rd118, %rd119;
	st.f32 	[%rd120], %f64;
	ld.global.u64 	%rd121, [best_fit];
	add.s64 	%rd122, %rd121, %rd119;
	st.f32 	[%rd122], %f64;
	ld.global.u64 	%rd123, [prng_state];
	shl.b64 	%rd124, %rd1, 3;
	add.s64 	%rd125, %rd123, %rd124;
	st.u64 	[%rd125], %rd127;
$L__BB0_54:
	ret;

}
	// .globl	_Z11new_vel_posv
.visible .entry _Z11new_vel_posv()
{
	.reg .pred 	%p<20>;
	.reg .b32 	%r<30>;
	.reg .b32 	%f<81>;
	.reg .b64 	%rd<38>;
	.reg .b64 	%fd<9>;

	mov.u32 	%r4, %ctaid.x;
	mov.u32 	%r5, %ntid.y;
	mov.u32 	%r6, %tid.y;
	mad.lo.s32 	%r1, %r4, %r5, %r6;
	shl.b32 	%r7, %r1, 4;
	mov.u32 	%r2, %tid.x;
	add.s32 	%r8, %r7, %r2;
	ld.const.u32 	%r9, [num_particles];
	setp.ge.s32 	%p1, %r1, %r9;
	shl.b32 	%r11, %r9, 4;
	setp.ge.s32 	%p2, %r8, %r11;
	or.pred  	%p3, %p1, %p2;
	@%p3 bra 	$L__BB1_2;
	ld.global.u64 	%rd1, [prng_state];
	cvta.to.global.u64 	%rd2, %rd1;
	mul.wide.s32 	%rd3, %r1, 8;
	add.s64 	%rd4, %rd2, %rd3;
	ld.global.u64 	%rd5, [%rd4];
	ld.global.u64 	%rd6, [vel];
	cvta.to.global.u64 	%rd7, %rd6;
	mul.wide.s32 	%rd8, %r8, 16;
	add.s64 	%rd9, %rd7, %rd8;
	ld.global.v4.f32 	{%f1, %f2, %f3, %f4}, [%rd9];
	ld.global.u64 	%rd10, [pos];
	cvta.to.global.u64 	%rd11, %rd10;
	add.s64 	%rd12, %rd11, %rd8;
	ld.global.v4.f32 	{%f5, %f6, %f7, %f8}, [%rd12];
	ld.global.u64 	%rd13, [best_pos];
	cvta.to.global.u64 	%rd14, %rd13;
	add.s64 	%rd15, %rd14, %rd8;
	ld.global.v4.f32 	{%f9, %f10, %f11, %f12}, [%rd15];
	ld.global.u64 	%rd16, [global_best_pos];
	cvta.to.global.u64 	%rd17, %rd16;
	mul.wide.u32 	%rd18, %r2, 16;
	add.s64 	%rd19, %rd17, %rd18;
	ld.global.v4.f32 	{%f13, %f14, %f15, %f16}, [%rd19];
	shr.u64 	%rd20, %rd5, 32;
	and.b64  	%rd21, %rd5, 4294967295;
	mad.lo.s64 	%rd22, %rd21, 4294883355, %rd20;
	cvt.u32.u64 	%r12, %rd5;
	cvt.u32.u64 	%r13, %rd20;
	xor.b32  	%r14, %r13, %r12;
	cvt.rn.f32.u32 	%f17, %r14;
	fma.rn.f32 	%f18, %f17, 0f2F800000, 0f00000000;
	shr.u64 	%rd23, %rd22, 32;
	and.b64  	%rd24, %rd22, 4294967295;
	mad.lo.s64 	%rd25, %rd24, 4294883355, %rd23;
	cvt.u32.u64 	%r15, %rd22;
	cvt.u32.u64 	%r16, %rd23;
	xor.b32  	%r17, %r16, %r15;
	cvt.rn.f32.u32 	%f19, %r17;
	fma.rn.f32 	%f20, %f19, 0f2F800000, 0f00000000;
	cvt.f64.f32 	%fd1, %f1;
	mul.f64 	%fd2, %fd1, 0d3FECCCCCCCCCCCCD;
	cvt.rn.f32.f64 	%f21, %fd2;
	sub.f32 	%f22, %f9, %f5;
	mul.f32 	%f23, %f18, %f22;
	sub.f32 	%f24, %f13, %f5;
	mul.f32 	%f25, %f20, %f24;
	fma.rn.f32 	%f26, %f20, %f24, %f25;
	fma.rn.f32 	%f27, %f23, 0f40000000, %f26;
	add.f32 	%f28, %f27, %f21;
	setp.gt.f32 	%p4, %f28, 0f40000000;
	setp.lt.f32 	%p5, %f28, 0fC0000000;
	selp.f32 	%f29, 0fC0000000, %f28, %p5;
	selp.f32 	%f30, 0f40000000, %f29, %p4;
	add.f32 	%f31, %f5, %f30;
	setp.gt.f32 	%p6, %f31, 0f3F800000;
	setp.lt.f32 	%p7, %f31, 0fBF800000;
	selp.f32 	%f32, 0fBF800000, %f31, %p7;
	selp.f32 	%f33, 0f3F800000, %f32, %p6;
	cvt.f64.f32 	%fd3, %f2;
	mul.f64 	%fd4, %fd3, 0d3FECCCCCCCCCCCCD;
	cvt.rn.f32.f64 	%f34, %fd4;
	sub.f32 	%f35, %f10, %f6;
	mul.f32 	%f36, %f18, %f35;
	sub.f32 	%f37, %f14, %f6;
	mul.f32 	%f38, %f20, %f37;
	fma.rn.f32 	%f39, %f20, %f37, %f38;
	fma.rn.f32 	%f40, %f36, 0f40000000, %f39;
	add.f32 	%f41, %f40, %f34;
	setp.gt.f32 	%p8, %f41, 0f40000000;
	setp.lt.f32 	%p9, %f41, 0fC0000000;
	selp.f32 	%f42, 0fC0000000, %f41, %p9;
	selp.f32 	%f43, 0f40000000, %f42, %p8;
	add.f32 	%f44, %f6, %f43;
	setp.gt.f32 	%p10, %f44, 0f3F800000;
	setp.lt.f32 	%p11, %f44, 0fBF800000;
	selp.f32 	%f45, 0fBF800000, %f44, %p11;
	selp.f32 	%f46, 0f3F800000, %f45, %p10;
	shr.u64 	%rd26, %rd25, 32;
	and.b64  	%rd27, %rd25, 4294967295;
	mad.lo.s64 	%rd28, %rd27, 4294883355, %rd26;
	cvt.u32.u64 	%r18, %rd25;
	cvt.u32.u64 	%r19, %rd26;
	xor.b32  	%r20, %r19, %r18;
	cvt.rn.f32.u32 	%f47, %r20;
	fma.rn.f32 	%f48, %f47, 0f2F800000, 0f00000000;
	shr.u64 	%rd29, %rd28, 32;
	and.b64  	%rd30, %rd28, 4294967295;
	mad.lo.s64 	%rd31, %rd30, 4294883355, %rd29;
	cvt.u32.u64 	%r21, %rd28;
	cvt.u32.u64 	%r22, %rd29;
	xor.b32  	%r23, %r22, %r21;
	cvt.rn.f32.u32 	%f49, %r23;
	fma.rn.f32 	%f50, %f49, 0f2F800000, 0f00000000;
	cvt.f64.f32 	%fd5, %f3;
	mul.f64 	%fd6, %fd5, 0d3FECCCCCCCCCCCCD;
	cvt.rn.f32.f64 	%f51, %fd6;
	sub.f32 	%f52, %f11, %f7;
	mul.f32 	%f53, %f48, %f52;
	sub.f32 	%f54, %f15, %f7;
	mul.f32 	%f55, %f50, %f54;
	fma.rn.f32 	%f56, %f50, %f54, %f55;
	fma.rn.f32 	%f57, %f53, 0f40000000, %f56;
	add.f32 	%f58, %f57, %f51;
	setp.gt.f32 	%p12, %f58, 0f40000000;
	setp.lt.f32 	%p13, %f58, 0fC0000000;
	selp.f32 	%f59, 0fC0000000, %f58, %p13;
	selp.f32 	%f60, 0f40000000, %f59, %p12;
	add.f32 	%f61, %f7, %f60;
	setp.gt.f32 	%p14, %f61, 0f3F800000;
	setp.lt.f32 	%p15, %f61, 0fBF800000;
	selp.f32 	%f62, 0fBF800000, %f61, %p15;
	selp.f32 	%f63, 0f3F800000, %f62, %p14;
	shr.u64 	%rd32, %rd31, 32;
	and.b64  	%rd33, %rd31, 4294967295;
	mad.lo.s64 	%rd34, %rd33, 4294883355, %rd32;
	cvt.u32.u64 	%r24, %rd31;
	cvt.u32.u64 	%r25, %rd32;
	xor.b32  	%r26, %r25, %r24;
	cvt.rn.f32.u32 	%f64, %r26;
	fma.rn.f32 	%f65, %f64, 0f2F800000, 0f00000000;
	shr.u64 	%rd35, %rd34, 32;
	and.b64  	%rd36, %rd34, 4294967295;
	mad.lo.s64 	%rd37, %rd36, 4294883355, %rd35;
	cvt.u32.u64 	%r27, %rd34;
	cvt.u32.u64 	%r28, %rd35;
	xor.b32  	%r29, %r28, %r27;
	cvt.rn.f32.u32 	%f66, %r29;
	fma.rn.f32 	%f67, %f66, 0f2F800000, 0f00000000;
	cvt.f64.f32 	%fd7, %f4;
	mul.f64 	%fd8, %fd7, 0d3FECCCCCCCCCCCCD;
	cvt.rn.f32.f64 	%f68, %fd8;
	sub.f32 	%f69, %f12, %f8;
	mul.f32 	%f70, %f69, %f65;
	sub.f32 	%f71, %f16, %f8;
	mul.f32 	%f72, %f71, %f67;
	fma.rn.f32 	%f73, %f71, %f67, %f72;
	fma.rn.f32 	%f74, %f70, 0f40000000, %f73;
	add.f32 	%f75, %f74, %f68;
	setp.gt.f32 	%p16, %f75, 0f40000000;
	setp.lt.f32 	%p17, %f75, 0fC0000000;
	selp.f32 	%f76, 0fC0000000, %f75, %p17;
	selp.f32 	%f77, 0f40000000, %f76, %p16;
	add.f32 	%f78, %f8, %f77;
	setp.gt.f32 	%p18, %f78, 0f3F800000;
	setp.lt.f32 	%p19, %f78, 0fBF800000;
	selp.f32 	%f79, 0fBF800000, %f78, %p19;
	selp.f32 	%f80, 0f3F800000, %f79, %p18;
	st.global.v4.f32 	[%rd12], {%f33, %f46, %f63, %f80};
	st.global.v4.f32 	[%rd9], {%f30, %f43, %f60, %f77};
	st.global.u64 	[%rd4], %rd37;
$L__BB1_2:
	ret;

}
	// .globl	_Z12calc_fitnessv
.visible .entry _Z12calc_fitnessv()
{
	.reg .pred 	%p<11>;
	.reg .b16 	%rs<17>;
	.reg .b32 	%r<23>;
	.reg .b32 	%f<42>;
	.reg .b64 	%rd<26>;

	mov.u32 	%r9, %tid.y;
	mov.u32 	%r22, %ntid.x;
	mul.lo.s32 	%r2, %r9, %r22;
	mov.u32 	%r3, %tid.x;
	mov.u32 	%r10, %ctaid.x;
	mov.u32 	%r11, %ntid.y;
	mad.lo.s32 	%r4, %r10, %r11, %r9;
	shl.b32 	%r12, %r4, 4;
	add.s32 	%r13, %r12, %r3;
	ld.const.u32 	%r14, [num_particles];
	setp.ge.s32 	%p1, %r4, %r14;
	shl.b32 	%r16, %r14, 4;
	setp.ge.s32 	%p2, %r13, %r16;
	or.pred  	%p3, %p1, %p2;
	@%p3 bra 	$L__BB2_9;
	ld.global.u64 	%rd2, [pos];
	cvta.to.global.u64 	%rd3, %rd2;
	mul.wide.s32 	%rd4, %r13, 16;
	add.s64 	%rd5, %rd3, %rd4;
	ld.global.v4.f32 	{%f2, %f3, %f4, %f5}, [%rd5];
	mul.wide.u32 	%rd6, %r3, 16;
	mov.u64 	%rd7, target_pos_shared;
	add.s64 	%rd8, %rd7, %rd6;
	ld.const.v4.f32 	{%f6, %f7, %f8, %f9}, [%rd8];
	sub.f32 	%f10, %f2, %f6;
	sub.f32 	%f11, %f3, %f7;
	mul.f32 	%f12, %f11, %f11;
	fma.rn.f32 	%f13, %f10, %f10, %f12;
	add.s32 	%r17, %r2, %r3;
	shl.b32 	%r18, %r17, 3;
	mov.u32 	%r19, smpos;
	add.s32 	%r6, %r19, %r18;
	setp.neu.f32 	%p4, %f4, 0f7F800000;
	sub.f32 	%f14, %f4, %f8;
	mul.f32 	%f15, %f14, %f14;
	selp.f32 	%f16, %f15, 0f00000000, %p4;
	add.f32 	%f17, %f13, %f16;
	setp.neu.f32 	%p5, %f5, 0f7F800000;
	sub.f32 	%f18, %f5, %f9;
	mul.f32 	%f19, %f18, %f18;
	selp.f32 	%f20, %f19, 0f00000000, %p5;
	add.f32 	%f21, %f17, %f20;
	mul.f32 	%f22, %f3, %f3;
	fma.rn.f32 	%f23, %f2, %f2, %f22;
	mul.f32 	%f24, %f4, %f4;
	selp.f32 	%f25, %f24, 0f00000000, %p4;
	add.f32 	%f26, %f23, %f25;
	mul.f32 	%f27, %f5, %f5;
	selp.f32 	%f28, %f27, 0f00000000, %p5;
	add.f32 	%f29, %f26, %f28;
	st.shared.v2.f32 	[%r6], {%f21, %f29};
	bar.sync 	0;
	setp.lt.u32 	%p6, %r22, 2;
	@%p6 bra 	$L__BB2_5;
$L__BB2_2:
	shr.u32 	%r8, %r22, 1;
	setp.ge.u32 	%p7, %r3, %r8;
	@%p7 bra 	$L__BB2_4;
	shl.b32 	%r20, %r8, 3;
	add.s32 	%r21, %r6, %r20;
	ld.shared.v2.f32 	{%f30, %f31}, [%r21];
	ld.shared.v2.f32 	{%f32, %f33}, [%r6];
	add.f32 	%f34, %f30, %f32;
	add.f32 	%f35, %f31, %f33;
	st.shared.v2.f32 	[%r6], {%f34, %f35};
$L__BB2_4:
	bar.sync 	0;
	setp.gt.u32 	%p8, %r22, 3;
	mov.u32 	%r22, %r8;
	@%p8 bra 	$L__BB2_2;
$L__BB2_5:
	setp.ne.s32 	%p9, %r3, 0;
	@%p9 bra 	$L__BB2_7;
	ld.shared.v2.f32 	{%f36, %f37}, [%r6];
	fma.rn.f32 	%f38, %f37, 0f42C80000, 0f3F800000;
	mul.f32 	%f39, %f36, %f38;
	div.rn.f32 	%f40, %f39, 0f41200000;
	ld.global.u64 	%rd9, [fitness_val];
	cvta.to.global.u64 	%rd10, %rd9;
	mul.wide.s32 	%rd11, %r4, 4;
	add.s64 	%rd12, %rd10, %rd11;
	st.global.f32 	[%rd12], %f40;
$L__BB2_7:
	bar.sync 	0;
	ld.global.u64 	%rd13, [fitness_val];
	cvta.to.global.u64 	%rd14, %rd13;
	mul.wide.s32 	%rd15, %r4, 4;
	add.s64 	%rd16, %rd14, %rd15;
	ld.global.f32 	%f1, [%rd16];
	ld.global.u64 	%rd17, [best_fit];
	cvta.to.global.u64 	%rd18, %rd17;
	add.s64 	%rd1, %rd18, %rd15;
	ld.global.f32 	%f41, [%rd1];
	setp.geu.f32 	%p10, %f1, %f41;
	@%p10 bra 	$L__BB2_9;
	st.global.f32 	[%rd1], %f1;
	ld.global.u64 	%rd19, [best_pos];
	cvta.to.global.u64 	%rd20, %rd19;
	add.s64 	%rd22, %rd20, %rd4;
	ld.global.u64 	%rd23, [pos];
	cvta.to.global.u64 	%rd24, %rd23;
	add.s64 	%rd25, %rd24, %rd4;
	ld.global.u8 	%rs1, [%rd25];
	ld.global.u8 	%rs2, [%rd25+1];
	ld.global.u8 	%rs3, [%rd25+2];
	ld.global.u8 	%rs4, [%rd25+3];
	ld.global.u8 	%rs5, [%rd25+4];
	ld.global.u8 	%rs6, [%rd25+5];
	ld.global.u8 	%rs7, [%rd25+6];
	ld.global.u8 	%rs8, [%rd25+7];
	ld.global.u8 	%rs9, [%rd25+8];
	ld.global.u8 	%rs10, [%rd25+9];
	ld.global.u8 	%rs11, [%rd25+10];
	ld.global.u8 	%rs12, [%rd25+11];
	ld.global.u8 	%rs13, [%rd25+12];
	ld.global.u8 	%rs14, [%rd25+13];
	ld.global.u8 	%rs15, [%rd25+14];
	ld.global.u8 	%rs16, [%rd25+15];
	st.global.u8 	[%rd22], %rs1;
	st.global.u8 	[%rd22+1], %rs2;
	st.global.u8 	[%rd22+2], %rs3;
	st.global.u8 	[%rd22+3], %rs4;
	st.global.u8 	[%rd22+4], %rs5;
	st.global.u8 	[%rd22+5], %rs6;
	st.global.u8 	[%rd22+6], %rs7;
	st.global.u8 	[%rd22+7], %rs8;
	st.global.u8 	[%rd22+8], %rs9;
	st.global.u8 	[%rd22+9], %rs10;
	st.global.u8 	[%rd22+10], %rs11;
	st.global.u8 	[%rd22+11], %rs12;
	st.global.u8 	[%rd22+12], %rs13;
	st.global.u8 	[%rd22+13], %rs14;
	st.global.u8 	[%rd22+14], %rs15;
	st.global.u8 	[%rd22+15], %rs16;
$L__BB2_9:
	ret;

}
	// .globl	_Z25find_min_fitness_parallelPK11fitness_posPS_iii
.visible .entry _Z25find_min_fitness_parallelPK11fitness_posPS_iii(
	.param .u64 .ptr .align 1 _Z25find_min_fitness_parallelPK11fitness_posPS_iii_param_0,
	.param .u64 .ptr .align 1 _Z25find_min_fitness_parallelPK11fitness_posPS_iii_param_1,
	.param .u32 _Z25find_min_fitness_parallelPK11fitness_posPS_iii_param_2,
	.param .u32 _Z25find_min_fitness_parallelPK11fitness_posPS_iii_param_3,
	.param .u32 _Z25find_min_fitness_parallelPK11fitness_posPS_iii_param_4
)
{
	.reg .pred 	%p<12>;
	.reg .b16 	%rs<3>;
	.reg .b32 	%r<29>;
	.reg .b32 	%f<5>;
	.reg .b64 	%rd<33>;

	ld.param.u64 	%rd8, [_Z25find_min_fitness_parallelPK11fitness_posPS_iii_param_0];
	ld.param.u64 	%rd9, [_Z25find_min_fitness_parallelPK11fitness_posPS_iii_param_1];
	ld.param.u32 	%r11, [_Z25find_min_fitness_parallelPK11fitness_posPS_iii_param_2];
	ld.param.u32 	%r12, [_Z25find_min_fitness_parallelPK11fitness_posPS_iii_param_3];
	ld.param.u32 	%r10, [_Z25find_min_fitness_parallelPK11fitness_posPS_iii_param_4];
	mov.u32 	%r1, %tid.x;
	mov.u32 	%r13, %ctaid.x;
	mov.u32 	%r28, %ntid.x;
	add.s32 	%r3, %r11, %r13;
	mad.lo.s32 	%r4, %r3, %r28, %r1;
	shl.b32 	%r14, %r1, 3;
	mov.u32 	%r15, sm;
	add.s32 	%r16, %r15, %r14;
	add.s32 	%r5, %r16, 4;
	mov.b32 	%r17, 2139095040;
	st.shared.u32 	[%r16+4], %r17;
	ld.const.u32 	%r18, [num_particles];
	min.s32 	%r19, %r12, %r18;
	setp.le.s32 	%p1, %r19, %r4;
	@%p1 bra 	$L__BB3_16;
	setp.eq.s64 	%p2, %rd8, 0;
	@%p2 bra 	$L__BB3_3;
	cvta.to.global.u64 	%rd10, %rd8;
	mul.wide.s32 	%rd11, %r4, 8;
	add.s64 	%rd12, %rd10, %rd11;
	ld.global.u32 	%r20, [%rd12];
	ld.global.u32 	%r21, [%rd12+4];
	st.shared.v2.u32 	[%r5+-4], {%r20, %r21};
	bra.uni 	$L__BB3_4;
$L__BB3_3:
	ld.global.u64 	%rd13, [fitness_val];
	cvta.to.global.u64 	%rd14, %rd13;
	mul.wide.s32 	%rd15, %r4, 4;
	add.s64 	%rd16, %rd14, %rd15;
	ld.global.u32 	%r22, [%rd16];
	st.shared.v2.u32 	[%r5+-4], {%r4, %r22};
$L__BB3_4:
	setp.lt.u32 	%p3, %r28, 2;
	@%p3 bra 	$L__BB3_9;
$L__BB3_5:
	mov.u32 	%r6, %r28;
	shr.u32 	%r28, %r6, 1;
	bar.sync 	0;
	setp.ge.u32 	%p4, %r1, %r28;
	@%p4 bra 	$L__BB3_8;
	ld.shared.f32 	%f3, [%r5];
	shl.b32 	%r23, %r28, 3;
	add.s32 	%r8, %r5, %r23;
	ld.shared.f32 	%f1, [%r8];
	setp.leu.f32 	%p5, %f3, %f1;
	@%p5 bra 	$L__BB3_8;
	ld.shared.u32 	%r24, [%r8+-4];
	mov.b32 	%r25, %f1;
	st.shared.v2.u32 	[%r5+-4], {%r24, %r25};
$L__BB3_8:
	setp.gt.u32 	%p6, %r6, 3;
	@%p6 bra 	$L__BB3_5;
$L__BB3_9:
	setp.ne.s32 	%p7, %r1, 0;
	@%p7 bra 	$L__BB3_16;
	cvta.to.global.u64 	%rd17, %rd9;
	mul.wide.u32 	%rd18, %r3, 8;
	add.s64 	%rd19, %rd17, %rd18;
	ld.shared.v2.u32 	{%r9, %r26}, [sm];
	mov.b32 	%f2, %r26;
	st.global.u32 	[%rd19], %r9;
	st.global.u32 	[%rd19+4], %r26;
	setp.ne.s32 	%p8, %r10, 1;
	@%p8 bra 	$L__BB3_16;
	st.global.f32 	[current_fitness], %f2;
	ld.global.u64 	%rd21, [current_best_pos];
	cvta.to.global.u64 	%rd1, %rd21;
	ld.global.u64 	%rd22, [pos];
	cvta.to.global.u64 	%rd23, %rd22;
	shl.b32 	%r27, %r9, 4;
	mul.wide.s32 	%rd24, %r27, 16;
	add.s64 	%rd2, %rd23, %rd24;
	mov.b64 	%rd31, 0;
$L__BB3_12:
	add.s64 	%rd25, %rd2, %rd31;
	ld.global.u8 	%rs1, [%rd25];
	add.s64 	%rd26, %rd1, %rd31;
	st.global.u8 	[%rd26], %rs1;
	add.s64 	%rd4, %rd31, 1;
	setp.lt.u64 	%p9, %rd31, 255;
	mov.u64 	%rd31, %rd4;
	@%p9 bra 	$L__BB3_12;
	ld.global.f32 	%f4, [global_fitness];
	setp.geu.f32 	%p10, %f2, %f4;
	@%p10 bra 	$L__BB3_16;
	st.global.f32 	[global_fitness], %f2;
	ld.global.u64 	%rd28, [global_best_pos];
	cvta.to.global.u64 	%rd5, %rd28;
	mov.b64 	%rd32, 0;
$L__BB3_15:
	add.s64 	%rd29, %rd1, %rd32;
	ld.global.u8 	%rs2, [%rd29];
	add.s64 	%rd30, %rd5, %rd32;
	st.global.u8 	[%rd30], %rs2;
	add.s64 	%rd7, %rd32, 1;
	setp.lt.u64 	%p11, %rd32, 255;
	mov.u64 	%rd32, %rd7;
	@%p11 bra 	$L__BB3_15;
$L__BB3_16:
	ret;

}
.func  (.param .b64 func_retval0) __internal_accurate_pow(
	.param .b64 __internal_accurate_pow_param_0
)
{
	.reg .pred 	%p<8>;
	.reg .b32 	%r<49>;
	.reg .b32 	%f<3>;
	.reg .b64 	%fd<109>;

	ld.param.f64 	%fd10, [__internal_accurate_pow_param_0];
	{
	.reg .b32 %temp; 
	mov.b64 	{%temp, %r46}, %fd10;
	}
	{
	.reg .b32 %temp; 
	mov.b64 	{%r45, %temp}, %fd10;
	}
	shr.u32 	%r47, %r46, 20;
	setp.gt.u32 	%p1, %r46, 1048575;
	@%p1 bra 	$L__BB4_2;
	mul.f64 	%fd11, %fd10, 0d4350000000000000;
	{
	.reg .b32 %temp; 
	mov.b64 	{%temp, %r46}, %fd11;
	}
	{
	.reg .b32 %temp; 
	mov.b64 	{%r45, %temp}, %fd11;
	}
	shr.u32 	%r16, %r46, 20;
	add.s32 	%r47, %r16, -54;
$L__BB4_2:
	add.s32 	%r48, %r47, -1023;
	and.b32  	%r17, %r46, -2146435073;
	or.b32  	%r18, %r17, 1072693248;
	mov.b64 	%fd107, {%r45, %r18};
	setp.lt.u32 	%p2, %r18, 1073127583;
	@%p2 bra 	$L__BB4_4;
	{
	.reg .b32 %temp; 
	mov.b64 	{%r19, %temp}, %fd107;
	}
	{
	.reg .b32 %temp; 
	mov.b64 	{%temp, %r20}, %fd107;
	}
	add.s32 	%r21, %r20, -1048576;
	mov.b64 	%fd107, {%r19, %r21};
	add.s32 	%r48, %r47, -1022;
$L__BB4_4:
	add.f64 	%fd12, %fd107, 0dBFF0000000000000;
	add.f64 	%fd13, %fd107, 0d3FF0000000000000;
	rcp.approx.ftz.f64 	%fd14, %fd13;
	neg.f64 	%fd15, %fd13;
	fma.rn.f64 	%fd16, %fd15, %fd14, 0d3FF0000000000000;
	fma.rn.f64 	%fd17, %fd16, %fd16, %fd16;
	fma.rn.f64 	%fd18, %fd17, %fd14, %fd14;
	mul.f64 	%fd19, %fd12, %fd18;
	fma.rn.f64 	%fd20, %fd12, %fd18, %fd19;
	mul.f64 	%fd21, %fd20, %fd20;
	fma.rn.f64 	%fd22, %fd21, 0d3EB0F5FF7D2CAFE2, 0d3ED0F5D241AD3B5A;
	fma.rn.f64 	%fd23, %fd22, %fd21, 0d3EF3B20A75488A3F;
	fma.rn.f64 	%fd24, %fd23, %fd21, 0d3F1745CDE4FAECD5;
	fma.rn.f64 	%fd25, %fd24, %fd21, 0d3F3C71C7258A578B;
	fma.rn.f64 	%fd26, %fd25, %fd21, 0d3F6249249242B910;
	fma.rn.f64 	%fd27, %fd26, %fd21, 0d3F89999999999DFB;
	sub.f64 	%fd28, %fd12, %fd20;
	add.f64 	%fd29, %fd28, %fd28;
	neg.f64 	%fd30, %fd20;
	fma.rn.f64 	%fd31, %fd30, %fd12, %fd29;
	mul.f64 	%fd32, %fd18, %fd31;
	fma.rn.f64 	%fd33, %fd21, %fd27, 0d3FB5555555555555;
	mov.f64 	%fd34, 0d3FB5555555555555;
	sub.f64 	%fd35, %fd34, %fd33;
	fma.rn.f64 	%fd36, %fd21, %fd27, %fd35;
	add.f64 	%fd37, %fd36, 0dBC46A4CB00B9E7B0;
	add.f64 	%fd38, %fd33, %fd37;
	sub.f64 	%fd39, %fd33, %fd38;
	add.f64 	%fd40, %fd37, %fd39;
	mul.rn.f64 	%fd41, %fd20, %fd20;
	neg.f64 	%fd42, %fd41;
	fma.rn.f64 	%fd43, %fd20, %fd20, %fd42;
	{
	.reg .b32 %temp; 
	mov.b64 	{%r22, %temp}, %fd32;
	}
	{
	.reg .b32 %temp; 
	mov.b64 	{%temp, %r23}, %fd32;
	}
	add.s32 	%r24, %r23, 1048576;
	mov.b64 	%fd44, {%r22, %r24};
	fma.rn.f64 	%fd45, %fd20, %fd44, %fd43;
	mul.rn.f64 	%fd46, %fd41, %fd20;
	neg.f64 	%fd47, %fd46;
	fma.rn.f64 	%fd48, %fd41, %fd20, %fd47;
	fma.rn.f64 	%fd49, %fd41, %fd32, %fd48;
	fma.rn.f64 	%fd50, %fd45, %fd20, %fd49;
	mul.rn.f64 	%fd51, %fd38, %fd46;
	neg.f64 	%fd52, %fd51;
	fma.rn.f64 	%fd53, %fd38, %fd46, %fd52;
	fma.rn.f64 	%fd54, %fd38, %fd50, %fd53;
	fma.rn.f64 	%fd55, %fd40, %fd46, %fd54;
	add.f64 	%fd56, %fd51, %fd55;
	sub.f64 	%fd57, %fd51, %fd56;
	add.f64 	%fd58, %fd55, %fd57;
	add.f64 	%fd59, %fd20, %fd56;
	sub.f64 	%fd60, %fd20, %fd59;
	add.f64 	%fd61, %fd56, %fd60;
	add.f64 	%fd62, %fd58, %fd61;
	add.f64 	%fd63, %fd32, %fd62;
	add.f64 	%fd64, %fd59, %fd63;
	sub.f64 	%fd65, %fd59, %fd64;
	add.f64 	%fd66, %fd63, %fd65;
	xor.b32  	%r25, %r48, -2147483648;
	mov.b32 	%r26, 1127219200;
	mov.b64 	%fd67, {%r25, %r26};
	mov.b32 	%r27, -2147483648;
	mov.b64 	%fd68, {%r27, %r26};
	sub.f64 	%fd69, %fd67, %fd68;
	fma.rn.f64 	%fd70, %fd69, 0d3FE62E42FEFA39EF, %fd64;
	fma.rn.f64 	%fd71, %fd69, 0dBFE62E42FEFA39EF, %fd70;
	sub.f64 	%fd72, %fd71, %fd64;
	sub.f64 	%fd73, %fd66, %fd72;
	fma.rn.f64 	%fd74, %fd69, 0d3C7ABC9E3B39803F, %fd73;
	add.f64 	%fd75, %fd70, %fd74;
	sub.f64 	%fd76, %fd70, %fd75;
	add.f64 	%fd77, %fd74, %fd76;
	mov.f64 	%fd78, 0d4000000000000000;
	{
	.reg .b32 %temp; 
	mov.b64 	{%temp, %r28}, %fd78;
	}
	{
	.reg .b32 %temp; 
	mov.b64 	{%r29, %temp}, %fd78;
	}
	shl.b32 	%r30, %r28, 1;
	setp.gt.u32 	%p3, %r30, -33554433;
	and.b32  	%r31, %r28, -15728641;
	selp.b32 	%r32, %r31, %r28, %p3;
	mov.b64 	%fd79, {%r29, %r32};
	mul.rn.f64 	%fd80, %fd75, %fd79;
	neg.f64 	%fd81, %fd80;
	fma.rn.f64 	%fd82, %fd75, %fd79, %fd81;
	fma.rn.f64 	%fd83, %fd77, %fd79, %fd82;
	add.f64 	%fd4, %fd80, %fd83;
	sub.f64 	%fd84, %fd80, %fd4;
	add.f64 	%fd5, %fd83, %fd84;
	fma.rn.f64 	%fd85, %fd4, 0d3FF71547652B82FE, 0d4338000000000000;
	{
	.reg .b32 %temp; 
	mov.b64 	{%r13, %temp}, %fd85;
	}
	mov.f64 	%fd86, 0dC338000000000000;
	add.rn.f64 	%fd87, %fd85, %fd86;
	fma.rn.f64 	%fd88, %fd87, 0dBFE62E42FEFA39EF, %fd4;
	fma.rn.f64 	%fd89, %fd87, 0dBC7ABC9E3B39803F, %fd88;
	fma.rn.f64 	%fd90, %fd89, 0d3E5ADE1569CE2BDF, 0d3E928AF3FCA213EA;
	fma.rn.f64 	%fd91, %fd90, %fd89, 0d3EC71DEE62401315;
	fma.rn.f64 	%fd92, %fd91, %fd89, 0d3EFA01997C89EB71;
	fma.rn.f64 	%fd93, %fd92, %fd89, 0d3F2A01A014761F65;
	fma.rn.f64 	%fd94, %fd93, %fd89, 0d3F56C16C1852B7AF;
	fma.rn.f64 	%fd95, %fd94, %fd89, 0d3F81111111122322;
	fma.rn.f64 	%fd96, %fd95, %fd89, 0d3FA55555555502A1;
	fma.rn.f64 	%fd97, %fd96, %fd89, 0d3FC5555555555511;
	fma.rn.f64 	%fd98, %fd97, %fd89, 0d3FE000000000000B;
	fma.rn.f64 	%fd99, %fd98, %fd89, 0d3FF0000000000000;
	fma.rn.f64 	%fd100, %fd99, %fd89, 0d3FF0000000000000;
	{
	.reg .b32 %temp; 
	mov.b64 	{%r14, %temp}, %fd100;
	}
	{
	.reg .b32 %temp; 
	mov.b64 	{%temp, %r15}, %fd100;
	}
	shl.b32 	%r33, %r13, 20;
	add.s32 	%r34, %r33, %r15;
	mov.b64 	%fd108, {%r14, %r34};
	{
	.reg .b32 %temp; 
	mov.b64 	{%temp, %r35}, %fd4;
	}
	mov.b32 	%f2, %r35;
	abs.f32 	%f1, %f2;
	setp.lt.f32 	%p4, %f1, 0f4086232B;
	@%p4 bra 	$L__BB4_7;
	setp.lt.f64 	%p5, %fd4, 0d0000000000000000;
	add.f64 	%fd101, %fd4, 0d7FF0000000000000;
	selp.f64 	%fd108, 0d0000000000000000, %fd101, %p5;
	setp.geu.f32 	%p6, %f1, 0f40874800;
	@%p6 bra 	$L__BB4_7;
	shr.u32 	%r36, %r13, 31;
	add.s32 	%r37, %r13, %r36;
	shr.s32 	%r38, %r37, 1;
	shl.b32 	%r39, %r38, 20;
	add.s32 	%r40, %r15, %r39;
	mov.b64 	%fd102, {%r14, %r40};
	sub.s32 	%r41, %r13, %r38;
	shl.b32 	%r42, %r41, 20;
	add.s32 	%r43, %r42, 1072693248;
	mov.b32 	%r44, 0;
	mov.b64 	%fd103, {%r44, %r43};
	mul.f64 	%fd108, %fd103, %fd102;
$L__BB4_7:
	abs.f64 	%fd104, %fd108;
	setp.eq.f64 	%p7, %fd104, 0d7FF0000000000000;
	fma.rn.f64 	%fd105, %fd108, %fd5, %fd108;
	selp.f64 	%fd106, %fd108, %fd105, %p7;
	st.param.f64 	[func_retval0], %fd106;
	ret;

}


// ===== COMPILED SASS (sm_100) =====

	.target	sm_100

	.elftype	@"ET_EXEC"


//--------------------- .note.nv.tkinfo           --------------------------
	.section	.note.nv.tkinfo,"",@"SHT_NOTE"
	.sectionflags	@"SHF_NOTE_NV_TKINFO"
	.tkinfo
        /*0018*/ 	.word	0x00000002
        /*0030*/ 	.string	""
        /*0030*/ 	.string	"ptxas"
        /*0030*/ 	.string	"Cuda compilation tools, release 13.0, V13.0.88"
        /*0030*/ 	.string	"Build cuda_13.0.r13.0/compiler.36424714_0"
        /*0030*/ 	.string	"-arch sm_100 -m 64 "



//--------------------- .note.nv.cuinfo           --------------------------
	.section	.note.nv.cuinfo,"",@"SHT_NOTE"
	.sectionflags	@"SHF_NOTE_NV_CUINFO"
        /*0018*/ 	.short	0x0002
        /*001a*/ 	.short	0x0064
        /*001c*/ 	.short	0x0082
	.zero		2


//--------------------- .nv.info                  --------------------------
	.section	.nv.info,"",@"SHT_CUDA_INFO"
	.align	4


	//----- nvinfo : EIATTR_REGCOUNT
	.align		4
        /*0000*/ 	.byte	0x04, 0x2f
        /*0002*/ 	.short	(.L_13 - .L_12)
	.align		4
.L_12:
        /*0004*/ 	.word	index@(_Z13init_particlev)
        /*0008*/ 	.word	0x00000024


	//----- nvinfo : EIATTR_FRAME_SIZE
	.align		4
.L_13:
        /*000c*/ 	.byte	0x04, 0x11
        /*000e*/ 	.short	(.L_15 - .L_14)
	.align		4
.L_14:
        /*0010*/ 	.word	index@($_Z13init_particlev$__internal_accurate_pow)
        /*0014*/ 	.word	0x00000000


	//----- nvinfo : EIATTR_FRAME_SIZE
	.align		4
.L_15:
        /*0018*/ 	.byte	0x04, 0x11
        /*001a*/ 	.short	(.L_17 - .L_16)
	.align		4
.L_16:
        /*001c*/ 	.word	index@($__internal_1_$__cuda_sm3x_div_rn_noftz_f32_slowpath)
        /*0020*/ 	.word	0x00000000


	//----- nvinfo : EIATTR_FRAME_SIZE
	.align		4
.L_17:
        /*0024*/ 	.byte	0x04, 0x11
        /*0026*/ 	.short	(.L_19 - .L_18)
	.align		4
.L_18:
        /*0028*/ 	.word	index@(_Z13init_particlev)
        /*002c*/ 	.word	0x00000000


	//----- nvinfo : EIATTR_REGCOUNT
	.align		4
.L_19:
        /*0030*/ 	.byte	0x04, 0x2f
        /*0032*/ 	.short	(.L_21 - .L_20)
	.align		4
.L_20:
        /*0034*/ 	.word	index@(_Z11new_vel_posv)
        /*0038*/ 	.word	0x00000020


	//----- nvinfo : EIATTR_FRAME_SIZE
	.align		4
.L_21:
        /*003c*/ 	.byte	0x04, 0x11
        /*003e*/ 	.short	(.L_23 - .L_22)
	.align		4
.L_22:
        /*0040*/ 	.word	index@(_Z11new_vel_posv)
        /*0044*/ 	.word	0x00000000


	//----- nvinfo : EIATTR_REGCOUNT
	.align		4
.L_23:
        /*0048*/ 	.byte	0x04, 0x2f
        /*004a*/ 	.short	(.L_25 - .L_24)
	.align		4
.L_24:
        /*004c*/ 	.word	index@(_Z12calc_fitnessv)
        /*0050*/ 	.word	0x00000020


	//----- nvinfo : EIATTR_FRAME_SIZE
	.align		4
.L_25:
        /*0054*/ 	.byte	0x04, 0x11
        /*0056*/ 	.short	(.L_27 - .L_26)
	.align		4
.L_26:
        /*0058*/ 	.word	index@($__internal_0_$__cuda_sm3x_div_rn_noftz_f32_slowpath)
        /*005c*/ 	.word	0x00000000


	//----- nvinfo : EIATTR_FRAME_SIZE
	.align		4
.L_27:
        /*0060*/ 	.byte	0x04, 0x11
        /*0062*/ 	.short	(.L_29 - .L_28)
	.align		4
.L_28:
        /*0064*/ 	.word	index@(_Z12calc_fitnessv)
        /*0068*/ 	.word	0x00000000


	//----- nvinfo : EIATTR_REGCOUNT
	.align		4
.L_29:
        /*006c*/ 	.byte	0x04, 0x2f
        /*006e*/ 	.short	(.L_31 - .L_30)
	.align		4
.L_30:
        /*0070*/ 	.word	index@(_Z25find_min_fitness_parallelPK11fitness_posPS_iii)
        /*0074*/ 	.word	0x00000018


	//----- nvinfo : EIATTR_FRAME_SIZE
	.align		4
.L_31:
        /*0078*/ 	.byte	0x04, 0x11
        /*007a*/ 	.short	(.L_33 - .L_32)
	.align		4
.L_32:
        /*007c*/ 	.word	index@(_Z25find_min_fitness_parallelPK11fitness_posPS_iii)
        /*0080*/ 	.word	0x00000000


	//----- nvinfo : EIATTR_MIN_STACK_SIZE
	.align		4
.L_33:
        /*0084*/ 	.byte	0x04, 0x12
        /*0086*/ 	.short	(.L_35 - .L_34)
	.align		4
.L_34:
        /*0088*/ 	.word	index@(_Z25find_min_fitness_parallelPK11fitness_posPS_iii)
        /*008c*/ 	.word	0x00000000


	//----- nvinfo : EIATTR_MIN_STACK_SIZE
	.align		4
.L_35:
        /*0090*/ 	.byte	0x04, 0x12
        /*0092*/ 	.short	(.L_37 - .L_36)
	.align		4
.L_36:
        /*0094*/ 	.word	index@(_Z12calc_fitnessv)
        /*0098*/ 	.word	0x00000000


	//----- nvinfo : EIATTR_MIN_STACK_SIZE
	.align		4
.L_37:
        /*009c*/ 	.byte	0x04, 0x12
        /*009e*/ 	.short	(.L_39 - .L_38)
	.align		4
.L_38:
        /*00a0*/ 	.word	index@(_Z11new_vel_posv)
        /*00a4*/ 	.word	0x00000000


	//----- nvinfo : EIATTR_MIN_STACK_SIZE
	.align		4
.L_39:
        /*00a8*/ 	.byte	0x04, 0x12
        /*00aa*/ 	.short	(.L_41 - .L_40)
	.align		4
.L_40:
        /*00ac*/ 	.word	index@(_Z13init_particlev)
        /*00b0*/ 	.word	0x00000000
.L_41:


//--------------------- .nv.compat                --------------------------
	.section	.nv.compat,"",@"SHT_CUDA_COMPAT_INFO"
	.align	4
        /*0000*/ 	.byte	0x02, 0x09, 0x00, 0x00, 0x02, 0x02, 0x01, 0x00, 0x02, 0x05, 0x05, 0x00, 0x03, 0x07, 0x01, 0x01
        /*0010*/ 	.byte	0x02, 0x03, 0x00, 0x00, 0x02, 0x06, 0x01, 0x00, 0x04, 0x0b, 0x08, 0x00, 0x01, 0x00, 0x00, 0x00
        /*0020*/ 	.byte	0x00, 0x00, 0x00, 0x00


//--------------------- .nv.info._Z25find_min_fitness_parallelPK11fitness_posPS_iii --------------------------
	.section	.nv.info._Z25find_min_fitness_parallelPK11fitness_posPS_iii,"",@"SHT_CUDA_INFO"
	.sectionflags	@""
	.align	4


	//----- nvinfo : EIATTR_CUDA_API_VERSION
	.align		4
        /*0000*/ 	.byte	0x04, 0x37
        /*0002*/ 	.short	(.L_43 - .L_42)
.L_42:
        /*0004*/ 	.word	0x00000082


	//----- nvinfo : EIATTR_KPARAM_INFO
	.align		4
.L_43:
        /*0008*/ 	.byte	0x04, 0x17
        /*000a*/ 	.short	(.L_45 - .L_44)
.L_44:
        /*000c*/ 	.word	0x00000000
        /*0010*/ 	.short	0x0004
        /*0012*/ 	.short	0x0018
        /*0014*/ 	.byte	0x00, 0xf0, 0x11, 0x00


	//----- nvinfo : EIATTR_KPARAM_INFO
	.align		4
.L_45:
        /*0018*/ 	.byte	0x04, 0x17
        /*001a*/ 	.short	(.L_47 - .L_46)
.L_46:
        /*001c*/ 	.word	0x00000000
        /*0020*/ 	.short	0x0003
        /*0022*/ 	.short	0x0014
        /*0024*/ 	.byte	0x00, 0xf0, 0x11, 0x00


	//----- nvinfo : EIATTR_KPARAM_INFO
	.align		4
.L_47:
        /*0028*/ 	.byte	0x04, 0x17
        /*002a*/ 	.short	(.L_49 - .L_48)
.L_48:
        /*002c*/ 	.word	0x00000000
        /*0030*/ 	.short	0x0002
        /*0032*/ 	.short	0x0010
        /*0034*/ 	.byte	0x00, 0xf0, 0x11, 0x00


	//----- nvinfo : EIATTR_KPARAM_INFO
	.align		4
.L_49:
        /*0038*/ 	.byte	0x04, 0x17
        /*003a*/ 	.short	(.L_51 - .L_50)
.L_50:
        /*003c*/ 	.word	0x00000000
        /*0040*/ 	.short	0x0001
        /*0042*/ 	.short	0x0008
        /*0044*/ 	.byte	0x00, 0xf5, 0x21, 0x00


	//----- nvinfo : EIATTR_KPARAM_INFO
	.align		4
.L_51:
        /*0048*/ 	.byte	0x04, 0x17
        /*004a*/ 	.short	(.L_53 - .L_52)
.L_52:
        /*004c*/ 	.word	0x00000000
        /*0050*/ 	.short	0x0000
        /*0052*/ 	.short	0x0000
        /*0054*/ 	.byte	0x00, 0xf5, 0x21, 0x00


	//----- nvinfo : EIATTR_SPARSE_MMA_MASK
	.align		4
.L_53:
        /*0058*/ 	.byte	0x03, 0x50
        /*005a*/ 	.short	0x0000


	//----- nvinfo : EIATTR_MAXREG_COUNT
	.align		4
        /*005c*/ 	.byte	0x03, 0x1b
        /*005e*/ 	.short	0x00ff


	//----- nvinfo : EIATTR_NUM_BARRIERS
	.align		4
        /*0060*/ 	.byte	0x02, 0x4c
        /*0062*/ 	.byte	0x01
	.zero		1


	//----- nvinfo : EIATTR_MERCURY_ISA_VERSION
	.align		4
        /*0064*/ 	.byte	0x03, 0x5f
        /*0066*/ 	.short	0x0101


	//----- nvinfo : EIATTR_VRC_CTA_INIT_COUNT
	.align		4
        /*0068*/ 	.byte	0x02, 0x4a
	.zero		1
	.zero		1


	//----- nvinfo : EIATTR_EXIT_INSTR_OFFSETS
	.align		4
        /*006c*/ 	.byte	0x04, 0x1c
        /*006e*/ 	.short	(.L_55 - .L_54)


	//   ....[0]....
.L_54:
        /*0070*/ 	.word	0x00000110


	//   ....[1]....
        /*0074*/ 	.word	0x00000330


	//   ....[2]....
        /*0078*/ 	.word	0x000003e0


	//   ....[3]....
        /*007c*/ 	.word	0x000024a0


	//   ....[4]....
        /*0080*/ 	.word	0x000044e0


	//----- nvinfo : EIATTR_CRS_STACK_SIZE
	.align		4
.L_55:
        /*0084*/ 	.byte	0x04, 0x1e
        /*0086*/ 	.short	(.L_57 - .L_56)
.L_56:
        /*0088*/ 	.word	0x00000000


	//----- nvinfo : EIATTR_CBANK_PARAM_SIZE
	.align		4
.L_57:
        /*008c*/ 	.byte	0x03, 0x19
        /*008e*/ 	.short	0x001c


	//----- nvinfo : EIATTR_PARAM_CBANK
	.align		4
        /*0090*/ 	.byte	0x04, 0x0a
        /*0092*/ 	.short	(.L_59 - .L_58)
	.align		4
.L_58:
        /*0094*/ 	.word	index@(.nv.constant0._Z25find_min_fitness_parallelPK11fitness_posPS_iii)
        /*0098*/ 	.short	0x0380
        /*009a*/ 	.short	0x001c


	//----- nvinfo : EIATTR_SW_WAR
	.align		4
.L_59:
        /*009c*/ 	.byte	0x04, 0x36
        /*009e*/ 	.short	(.L_61 - .L_60)
.L_60:
        /*00a0*/ 	.word	0x00000008
.L_61:


//--------------------- .nv.info._Z12calc_fitnessv --------------------------
	.section	.nv.info._Z12calc_fitnessv,"",@"SHT_CUDA_INFO"
	.sectionflags	@""
	.align	4


	//----- nvinfo : EIATTR_CUDA_API_VERSION
	.align		4
        /*0000*/ 	.byte	0x04, 0x37
        /*0002*/ 	.short	(.L_63 - .L_62)
.L_62:
        /*0004*/ 	.word	0x00000082


	//----- nvinfo : EIATTR_SPARSE_MMA_MASK
	.align		4
.L_63:
        /*0008*/ 	.byte	0x03, 0x50
        /*000a*/ 	.short	0x0000


	//----- nvinfo : EIATTR_MAXREG_COUNT
	.align		4
        /*000c*/ 	.byte	0x03, 0x1b
        /*000e*/ 	.short	0x00ff


	//----- nvinfo : EIATTR_NUM_BARRIERS
	.align		4
        /*0010*/ 	.byte	0x02, 0x4c
        /*0012*/ 	.byte	0x01
	.zero		1


	//----- nvinfo : EIATTR_MERCURY_ISA_VERSION
	.align		4
        /*0014*/ 	.byte	0x03, 0x5f
        /*0016*/ 	.short	0x0101


	//----- nvinfo : EIATTR_VRC_CTA_INIT_COUNT
	.align		4
        /*0018*/ 	.byte	0x02, 0x4a
	.zero		1
	.zero		1


	//----- nvinfo : EIATTR_EXIT_INSTR_OFFSETS
	.align		4
        /*001c*/ 	.byte	0x04, 0x1c
        /*001e*/ 	.short	(.L_65 - .L_64)


	//   ....[0]....
.L_64:
        /*0020*/ 	.word	0x000000e0


	//   ....[1]....
        /*0024*/ 	.word	0x00000660


	//   ....[2]....
        /*0028*/ 	.word	0x000008e0


	//----- nvinfo : EIATTR_CRS_STACK_SIZE
	.align		4
.L_65:
        /*002c*/ 	.byte	0x04, 0x1e
        /*002e*/ 	.short	(.L_67 - .L_66)
.L_66:
        /*0030*/ 	.word	0x00000000


	//----- nvinfo : EIATTR_SW_WAR
	.align		4
.L_67:
        /*0034*/ 	.byte	0x04, 0x36
        /*0036*/ 	.short	(.L_69 - .L_68)
.L_68:
        /*0038*/ 	.word	0x00000008
.L_69:


//--------------------- .nv.info._Z11new_vel_posv --------------------------
	.section	.nv.info._Z11new_vel_posv,"",@"SHT_CUDA_INFO"
	.sectionflags	@""
	.align	4


	//----- nvinfo : EIATTR_CUDA_API_VERSION
	.align		4
        /*0000*/ 	.byte	0x04, 0x37
        /*0002*/ 	.short	(.L_71 - .L_70)
.L_70:
        /*0004*/ 	.word	0x00000082


	//----- nvinfo : EIATTR_SPARSE_MMA_MASK
	.align		4
.L_71:
        /*0008*/ 	.byte	0x03, 0x50
        /*000a*/ 	.short	0x0000


	//----- nvinfo : EIATTR_MAXREG_COUNT
	.align		4
        /*000c*/ 	.byte	0x03, 0x1b
        /*000e*/ 	.short	0x00ff


	//----- nvinfo : EIATTR_MERCURY_ISA_VERSION
	.align		4
        /*0010*/ 	.byte	0x03, 0x5f
        /*0012*/ 	.short	0x0101


	//----- nvinfo : EIATTR_VRC_CTA_INIT_COUNT
	.align		4
        /*0014*/ 	.byte	0x02, 0x4a
	.zero		1
	.zero		1


	//----- nvinfo : EIATTR_EXIT_INSTR_OFFSETS
	.align		4
        /*0018*/ 	.byte	0x04, 0x1c
        /*001a*/ 	.short	(.L_73 - .L_72)


	//   ....[0]....
.L_72:
        /*001c*/ 	.word	0x000000b0


	//   ....[1]....
        /*0020*/ 	.word	0x00000910


	//----- nvinfo : EIATTR_SW_WAR
	.align		4
.L_73:
        /*0024*/ 	.byte	0x04, 0x36
        /*0026*/ 	.short	(.L_75 - .L_74)
.L_74:
        /*0028*/ 	.word	0x00000008
.L_75:


//--------------------- .nv.info._Z13init_particlev --------------------------
	.section	.nv.info._Z13init_particlev,"",@"SHT_CUDA_INFO"
	.sectionflags	@""
	.align	4


	//----- nvinfo : EIATTR_CUDA_API_VERSION
	.align		4
        /*0000*/ 	.byte	0x04, 0x37
        /*0002*/ 	.short	(.L_77 - .L_76)
.L_76:
        /*0004*/ 	.word	0x00000082


	//----- nvinfo : EIATTR_SPARSE_MMA_MASK
	.align		4
.L_77:
        /*0008*/ 	.byte	0x03, 0x50
        /*000a*/ 	.short	0x0000


	//----- nvinfo : EIATTR_MAXREG_COUNT
	.align		4
        /*000c*/ 	.byte	0x03, 0x1b
        /*000e*/ 	.short	0x00ff


	//----- nvinfo : EIATTR_MERCURY_ISA_VERSION
	.align		4
        /*0010*/ 	.byte	0x03, 0x5f
        /*0012*/ 	.short	0x0101


	//----- nvinfo : EIATTR_VRC_CTA_INIT_COUNT
	.align		4
        /*0014*/ 	.byte	0x02, 0x4a
	.zero		1
	.zero		1


	//----- nvinfo : EIATTR_EXIT_INSTR_OFFSETS
	.align		4
        /*0018*/ 	.byte	0x04, 0x1c
        /*001a*/ 	.short	(.L_79 - .L_78)


	//   ....[0]....
.L_78:
        /*001c*/ 	.word	0x00000070


	//   ....[1]....
        /*0020*/ 	.word	0x00002030


	//----- nvinfo : EIATTR_CRS_STACK_SIZE
	.align		4
.L_79:
        /*0024*/ 	.byte	0x04, 0x1e
        /*0026*/ 	.short	(.L_81 - .L_80)
.L_80:
        /*0028*/ 	.word	0x00000000


	//----- nvinfo : EIATTR_SW_WAR
	.align		4
.L_81:
        /*002c*/ 	.byte	0x04, 0x36
        /*002e*/ 	.short	(.L_83 - .L_82)
.L_82:
        /*0030*/ 	.word	0x00000008
.L_83:


//--------------------- .nv.callgraph             --------------------------
	.section	.nv.callgraph,"",@"SHT_CUDA_CALLGRAPH"
	.align	4
	.sectionentsize	8
	.align		4
        /*0000*/ 	.word	0x00000000
	.align		4
        /*0004*/ 	.word	0xffffffff
	.align		4
        /*0008*/ 	.word	0x00000000
	.align		4
        /*000c*/ 	.word	0xfffffffe
	.align		4
        /*0010*/ 	.word	0x00000000
	.align		4
        /*0014*/ 	.word	0xfffffffd
	.align		4
        /*0018*/ 	.word	0x00000000
	.align		4
        /*001c*/ 	.word	0xfffffffc


//--------------------- .nv.constant4             --------------------------
	.section	.nv.constant4,"a",@progbits
	.align	8
	.align		8
.nv.constant4:
        /*0000*/ 	.dword	current_best_pos
	.align		8
        /*0008*/ 	.dword	global_best_pos
	.align		8
        /*0010*/ 	.dword	global_fitness
	.align		8
        /*0018*/ 	.dword	current_fitness
	.align		8
        /*0020*/ 	.dword	pos
	.align		8
        /*0028*/ 	.dword	vel
	.align		8
        /*0030*/ 	.dword	best_pos
	.align		8
        /*0038*/ 	.dword	prng_state
	.align		8
        /*0040*/ 	.dword	best_fit
	.align		8
        /*0048*/ 	.dword	fitness_val


//--------------------- .nv.constant3             --------------------------
	.section	.nv.constant3,"a",@progbits
	.align	16
.nv.constant3:
	.type		num_particles,@object
	.size		num_particles,(.L_2 - num_particles)
num_particles:
	.zero		4
.L_2:
	.zero		12
	.type		target_pos_shared,@object
	.size		target_pos_shared,(.L_5 - target_pos_shared)
target_pos_shared:
	.zero		256
.L_5:


//--------------------- .text._Z25find_min_fitness_parallelPK11fitness_posPS_iii --------------------------
	.section	.text._Z25find_min_fitness_parallelPK11fitness_posPS_iii,"ax",@progbits
	.align	128
        .global         _Z25find_min_fitness_parallelPK11fitness_posPS_iii
        .type           _Z25find_min_fitness_parallelPK11fitness_posPS_iii,@function
        .size           _Z25find_min_fitness_parallelPK11fitness_posPS_iii,(.L_x_77 - _Z25find_min_fitness_parallelPK11fitness_posPS_iii)
        .other          _Z25find_min_fitness_parallelPK11fitness_posPS_iii,@"STO_CUDA_ENTRY STV_DEFAULT"
_Z25find_min_fitness_parallelPK11fitness_posPS_iii:
.text._Z25find_min_fitness_parallelPK11fitness_posPS_iii:
[----:B------:R-:W-:Y:S01]  /*0000*/  LDC R1, c[0x0][0x37c] ;  /* 0x0000df00ff017b82 */ /* 0x000fe20000000800 */
[----:B------:R-:W0:Y:S07]  /*0010*/  S2R R14, SR_TID.X ;  /* 0x00000000000e7919 */ /* 0x000e2e0000002100 */
[----:B------:R-:W1:Y:S01]  /*0020*/  S2UR UR4, SR_CTAID.X ;  /* 0x00000000000479c3 */ /* 0x000e620000002500 */
[----:B------:R-:W2:Y:S01]  /*0030*/  LDCU UR6, c[0x0][0x360] ;  /* 0x00006c00ff0677ac */ /* 0x000ea20008000800 */
[----:B------:R-:W3:Y:S06]  /*0040*/  LDCU UR7, c[0x3][URZ] ;  /* 0x00c00000ff0777ac */ /* 0x000eec0008000800 */
[----:B------:R-:W1:Y:S08]  /*0050*/  LDC.64 R2, c[0x0][0x390] ;  /* 0x0000e400ff027b82 */ /* 0x000e700000000a00 */
[----:B------:R-:W4:Y:S01]  /*0060*/  S2UR UR5, SR_CgaCtaId ;  /* 0x00000000000579c3 */ /* 0x000f220000008800 */
[----:B--2---:R-:W-:-:S02]  /*0070*/  IMAD.U32 R11, RZ, RZ, UR6 ;  /* 0x00000006ff0b7e24 */ /* 0x004fc4000f8e00ff */
[----:B-1----:R-:W-:Y:S01]  /*0080*/  VIADD R0, R2, UR4 ;  /* 0x0000000402007c36 */ /* 0x002fe20008000000 */
[----:B---3--:R-:W-:Y:S01]  /*0090*/  VIMNMX R3, PT, PT, R3, UR7, PT ;  /* 0x0000000703037c48 */ /* 0x008fe2000bfe0100 */
[----:B------:R-:W-:Y:S02]  /*00a0*/  UMOV UR4, 0x400 ;  /* 0x0000040000047882 */ /* 0x000fe40000000000 */
[----:B0-----:R-:W-:Y:S01]  /*00b0*/  IMAD R8, R0, UR6, R14 ;  /* 0x0000000600087c24 */ /* 0x001fe2000f8e020e */
[----:B----4-:R-:W-:-:S04]  /*00c0*/  ULEA UR4, UR5, UR4, 0x18 ;  /* 0x0000000405047291 */ /* 0x010fc8000f8ec0ff */
[----:B------:R-:W-:Y:S01]  /*00d0*/  ISETP.GT.AND P0, PT, R3, R8, PT ;  /* 0x000000080300720c */ /* 0x000fe20003f04270 */
[----:B------:R-:W-:Y:S01]  /*00e0*/  IMAD.MOV.U32 R3, RZ, RZ, 0x7f800000 ;  /* 0x7f800000ff037424 */ /* 0x000fe200078e00ff */
[----:B------:R-:W-:-:S05]  /*00f0*/  LEA R10, R14, UR4, 0x3 ;  /* 0x000000040e0a7c11 */ /* 0x000fca000f8e18ff */
[----:B------:R0:W-:Y:S06]  /*0100*/  STS [R10+0x4], R3 ;  /* 0x000004030a007388 */ /* 0x0001ec0000000800 */
[----:B------:R-:W-:Y:S05]  /*0110*/  @!P0 EXIT ;  /* 0x000000000000894d */ /* 0x000fea0003800000 */
[----:B------:R-:W1:Y:S01]  /*0120*/  LDCU.64 UR4, c[0x0][0x380] ;  /* 0x00007000ff0477ac */ /* 0x000e620008000a00 */
[----:B------:R-:W2:Y:S01]  /*0130*/  LDCU.64 UR6, c[0x0][0x358] ;  /* 0x00006b00ff0677ac */ /* 0x000ea20008000a00 */
[----:B-1----:R-:W-:-:S04]  /*0140*/  ISETP.NE.U32.AND P0, PT, RZ, UR4, PT ;  /* 0x00000004ff007c0c */ /* 0x002fc8000bf05070 */
[----:B------:R-:W-:-:S13]  /*0150*/  ISETP.NE.AND.EX P0, PT, RZ, UR5, PT, P0 ;  /* 0x00000005ff007c0c */ /* 0x000fda000bf05300 */
[----:B------:R-:W2:Y:S08]  /*0160*/  @!P0 LDC.64 R4, c[0x4][0x48] ;  /* 0x01001200ff048b82 */ /* 0x000eb00000000a00 */
[----:B0-----:R-:W0:Y:S01]  /*0170*/  @P0 LDC.64 R2, c[0x0][0x380] ;  /* 0x0000e000ff020b82 */ /* 0x001e220000000a00 */
[----:B--2---:R-:W2:Y:S01]  /*0180*/  @!P0 LDG.E.64 R4, desc[UR6][R4.64] ;  /* 0x0000000604048981 */ /* 0x004ea2000c1e1b00 */
[----:B0-----:R-:W-:-:S05]  /*0190*/  @P0 IMAD.WIDE R2, R8, 0x8, R2 ;  /* 0x0000000808020825 */ /* 0x001fca00078e0202 */
[----:B------:R-:W3:Y:S04]  /*01a0*/  @P0 LDG.E R12, desc[UR6][R2.64] ;  /* 0x00000006020c0981 */ /* 0x000ee8000c1e1900 */
[----:B------:R-:W3:Y:S01]  /*01b0*/  @P0 LDG.E R13, desc[UR6][R2.64+0x4] ;  /* 0x00000406020d0981 */ /* 0x000ee2000c1e1900 */
[----:B--2---:R-:W-:-:S05]  /*01c0*/  @!P0 IMAD.WIDE R6, R8, 0x4, R4 ;  /* 0x0000000408068825 */ /* 0x004fca00078e0204 */
[----:B------:R-:W2:Y:S04]  /*01d0*/  @!P0 LDG.E R9, desc[UR6][R6.64] ;  /* 0x0000000606098981 */ /* 0x000ea8000c1e1900 */
[----:B---3--:R0:W-:Y:S04]  /*01e0*/  @P0 STS.64 [R10], R12 ;  /* 0x0000000c0a000388 */ /* 0x0081e80000000a00 */
[----:B--2---:R0:W-:Y:S01]  /*01f0*/  @!P0 STS.64 [R10], R8 ;  /* 0x000000080a008388 */ /* 0x0041e20000000a00 */
[----:B------:R-:W-:-:S13]  /*0200*/  ISETP.GE.U32.AND P0, PT, R11, 0x2, PT ;  /* 0x000000020b00780c */ /* 0x000fda0003f06070 */
[----:B0-----:R-:W-:Y:S05]  /*0210*/  @!P0 BRA `(.L_x_0) ;  /* 0x0000000000408947 */ /* 0x001fea0003800000 */
[----:B------:R-:W-:-:S07]  /*0220*/  VIADD R2, R10, 0x4 ;  /* 0x000000040a027836 */ /* 0x000fce0000000000 */
.L_x_3:
[--C-:B------:R-:W-:Y:S01]  /*0230*/  IMAD.MOV.U32 R3, RZ, RZ, R11.reuse ;  /* 0x000000ffff037224 */ /* 0x100fe200078e000b */
[----:B------:R-:W-:Y:S01]  /*0240*/  SHF.R.U32.HI R11, RZ, 0x1, R11 ;  /* 0x00000001ff0b7819 */ /* 0x000fe2000001160b */
[----:B------:R-:W-:Y:S03]  /*0250*/  BAR.SYNC.DEFER_BLOCKING 0x0 ;  /* 0x0000000000007b1d */ /* 0x000fe60000010000 */
[----:B------:R-:W-:Y:S02]  /*0260*/  ISETP.GE.U32.AND P1, PT, R14, R11, PT ;  /* 0x0000000b0e00720c */ /* 0x000fe40003f26070 */
[----:B------:R-:W-:Y:S01]  /*0270*/  ISETP.GT.U32.AND P0, PT, R3, 0x3, PT ;  /* 0x000000030300780c */ /* 0x000fe20003f04070 */
[----:B------:R-:W-:Y:S10]  /*0280*/  BSSY.RECONVERGENT B0, `(.L_x_1) ;  /* 0x0000008000007945 */ /* 0x000ff40003800200 */
[----:B0-----:R-:W-:Y:S05]  /*0290*/  @P1 BRA `(.L_x_2) ;  /* 0x0000000000181947 */ /* 0x001fea0003800000 */
[----:B------:R-:W-:Y:S01]  /*02a0*/  IMAD R3, R11, 0x8, R2 ;  /* 0x000000080b037824 */ /* 0x000fe200078e0202 */
[----:B------:R-:W-:Y:S04]  /*02b0*/  LDS R4, [R10+0x4] ;  /* 0x000004000a047984 */ /* 0x000fe80000000800 */
[----:B------:R-:W0:Y:S02]  /*02c0*/  LDS R5, [R3] ;  /* 0x0000000003057984 */ /* 0x000e240000000800 */
[----:B0-----:R-:W-:-:S13]  /*02d0*/  FSETP.GT.AND P1, PT, R4, R5, PT ;  /* 0x000000050400720b */ /* 0x001fda0003f24000 */
[----:B------:R-:W0:Y:S04]  /*02e0*/  @P1 LDS R4, [R3+-0x4] ;  /* 0xfffffc0003041984 */ /* 0x000e280000000800 */
[----:B0-----:R0:W-:Y:S02]  /*02f0*/  @P1 STS.64 [R10], R4 ;  /* 0x000000040a001388 */ /* 0x0011e40000000a00 */
.L_x_2:
[----:B------:R-:W-:Y:S05]  /*0300*/  BSYNC.RECONVERGENT B0 ;  /* 0x0000000000007941 */ /* 0x000fea0003800200 */
.L_x_1:
[----:B------:R-:W-:Y:S05]  /*0310*/  @P0 BRA `(.L_x_3) ;  /* 0xfffffffc00c40947 */ /* 0x000fea000383ffff */
.L_x_0:
[----:B------:R-:W-:-:S13]  /*0320*/  ISETP.NE.AND P0, PT, R14, RZ, PT ;  /* 0x000000ff0e00720c */ /* 0x000fda0003f05270 */
[----:B------:R-:W-:Y:S05]  /*0330*/  @P0 EXIT ;  /* 0x000000000000094d */ /* 0x000fea0003800000 */
[----:B------:R-:W1:Y:S01]  /*0340*/  S2UR UR5, SR_CgaCtaId ;  /* 0x00000000000579c3 */ /* 0x000e620000008800 */
[----:B------:R-:W-:-:S07]  /*0350*/  UMOV UR4, 0x400 ;  /* 0x0000040000047882 */ /* 0x000fce0000000000 */
[----:B------:R-:W2:Y:S08]  /*0360*/  LDC R6, c[0x0][0x398] ;  /* 0x0000e600ff067b82 */ /* 0x000eb00000000800 */
[----:B0-----:R-:W0:Y:S01]  /*0370*/  LDC.64 R4, c[0x0][0x388] ;  /* 0x0000e200ff047b82 */ /* 0x001e220000000a00 */
[----:B-1----:R-:W-:Y:S01]  /*0380*/  ULEA UR4, UR5, UR4, 0x18 ;  /* 0x0000000405047291 */ /* 0x002fe2000f8ec0ff */
[----:B--2---:R-:W-:-:S08]  /*0390*/  ISETP.NE.AND P0, PT, R6, 0x1, PT ;  /* 0x000000010600780c */ /* 0x004fd00003f05270 */
[----:B------:R-:W1:Y:S01]  /*03a0*/  LDS.64 R2, [UR4] ;  /* 0x00000004ff027984 */ /* 0x000e620008000a00 */
[----:B0-----:R-:W-:-:S05]  /*03b0*/  IMAD.WIDE.U32 R4, R0, 0x8, R4 ;  /* 0x0000000800047825 */ /* 0x001fca00078e0004 */
[----:B-1----:R0:W-:Y:S04]  /*03c0*/  STG.E desc[UR6][R4.64], R2 ;  /* 0x0000000204007986 */ /* 0x0021e8000c101906 */
[----:B------:R0:W-:Y:S01]  /*03d0*/  STG.E desc[UR6][R4.64+0x4], R3 ;  /* 0x0000040304007986 */ /* 0x0001e2000c101906 */
[----:B------:R-:W-:Y:S05]  /*03e0*/  @P0 EXIT ;  /* 0x000000000000094d */ /* 0x000fea0003800000 */
[----:B------:R-:W1:Y:S08]  /*03f0*/  LDC.64 R8, c[0x4][0x18] ;  /* 0x01000600ff087b82 */ /* 0x000e700000000a00 */
[----:B------:R-:W2:Y:S01]  /*0400*/  LDC.64 R10, c[0x4][0x20] ;  /* 0x01000800ff0a7b82 */ /* 0x000ea20000000a00 */
[----:B-1----:R1:W-:Y:S04]  /*0410*/  STG.E desc[UR6][R8.64], R3 ;  /* 0x0000000308007986 */ /* 0x0023e8000c101906 */
[----:B--2---:R-:W2:Y:S03]  /*0420*/  LDG.E.64 R6, desc[UR6][R10.64] ;  /* 0x000000060a067981 */ /* 0x004ea6000c1e1b00 */
[----:B0-----:R-:W0:Y:S01]  /*0430*/  LDC.64 R4, c[0x4][RZ] ;  /* 0x01000000ff047b82 */ /* 0x001e220000000a00 */
[----:B------:R-:W-:Y:S01]  /*0440*/  IMAD.SHL.U32 R13, R2, 0x10, RZ ;  /* 0x00000010020d7824 */ /* 0x000fe200078e00ff */
[----:B0-----:R-:W3:Y:S03]  /*0450*/  LDG.E.64 R4, desc[UR6][R4.64] ;  /* 0x0000000604047981 */ /* 0x001ee6000c1e1b00 */
[----:B--2---:R-:W-:-:S05]  /*0460*/  IMAD.WIDE R6, R13, 0x10, R6 ;  /* 0x000000100d067825 */ /* 0x004fca00078e0206 */
[----:B------:R-:W3:Y:S04]  /*0470*/  LDG.E.U8 R13, desc[UR6][R6.64] ;  /* 0x00000006060d7981 */ /* 0x000ee8000c1e1100 */
[----:B---3--:R0:W-:Y:S04]  /*0480*/  STG.E.U8 desc[UR6][R4.64], R13 ;  /* 0x0000000d04007986 */ /* 0x0081e8000c101106 */
[----:B------:R-:W2:Y:S04]  /*0490*/  LDG.E.U8 R15, desc[UR6][R6.64+0x1] ;  /* 0x00000106060f7981 */ /* 0x000ea8000c1e1100 */
[----:B--2---:R2:W-:Y:S04]  /*04a0*/  STG.E.U8 desc[UR6][R4.64+0x1], R15 ;  /* 0x0000010f04007986 */ /* 0x0045e8000c101106 */
[----:B------:R-:W3:Y:S04]  /*04b0*/  LDG.E.U8 R17, desc[UR6][R6.64+0x2] ;  /* 0x0000020606117981 */ /* 0x000ee8000c1e1100 */
[----:B---3--:R3:W-:Y:S04]  /*04c0*/  STG.E.U8 desc[UR6][R4.64+0x2], R17 ;  /* 0x0000021104007986 */ /* 0x0087e8000c101106 */
[----:B-1----:R-:W4:Y:S04]  /*04d0*/  LDG.E.U8 R9, desc[UR6][R6.64+0x3] ;  /* 0x0000030606097981 */ /* 0x002f28000c1e1100 */
[----:B----4-:R1:W-:Y:S04]  /*04e0*/  STG.E.U8 desc[UR6][R4.64+0x3], R9 ;  /* 0x0000030904007986 */ /* 0x0103e8000c101106 */
[----:B------:R-:W4:Y:S04]  /*04f0*/  LDG.E.U8 R11, desc[UR6][R6.64+0x4] ;  /* 0x00000406060b7981 */ /* 0x000f28000c1e1100 */
[----:B----4-:R4:W-:Y:S04]  /*0500*/  STG.E.U8 desc[UR6][R4.64+0x4], R11 ;  /* 0x0000040b04007986 */ /* 0x0109e8000c101106 */
[----:B------:R-:W5:Y:S04]  /*0510*/  LDG.E.U8 R19, desc[UR6][R6.64+0x5] ;  /* 0x0000050606137981 */ /* 0x000f68000c1e1100 */
[----:B-----5:R5:W-:Y:S04]  /*0520*/  STG.E.U8 desc[UR6][R4.64+0x5], R19 ;  /* 0x0000051304007986 */ /* 0x020be8000c101106 */
[----:B0-----:R-:W2:Y:S04]  /*0530*/  LDG.E.U8 R13, desc[UR6][R6.64+0x6] ;  /* 0x00000606060d7981 */ /* 0x001ea8000c1e1100 */
[----:B--2---:R0:W-:Y:S04]  /*0540*/  STG.E.U8 desc[UR6][R4.64+0x6], R13 ;  /* 0x0000060d04007986 */ /* 0x0041e8000c101106 */
[----:B------:R-:W2:Y:S04]  /*0550*/  LDG.E.U8 R15, desc[UR6][R6.64+0x7] ;  /* 0x00000706060f7981 */ /* 0x000ea8000c1e1100 */
[----:B--2---:R2:W-:Y:S04]  /*0560*/  STG.E.U8 desc[UR6][R4.64+0x7], R15 ;  /* 0x0000070f04007986 */ /* 0x0045e8000c101106 */
[----:B---3--:R-:W3:Y:S04]  /*0570*/  LDG.E.U8 R17, desc[UR6][R6.64+0x8] ;  /* 0x0000080606117981 */ /* 0x008ee8000c1e1100 */
[----:B---3--:R3:W-:Y:S04]  /*0580*/  STG.E.U8 desc[UR6][R4.64+0x8], R17 ;  /* 0x0000081104007986 */ /* 0x0087e8000c101106 */
[----:B-1----:R-:W4:Y:S04]  /*0590*/  LDG.E.U8 R9, desc[UR6][R6.64+0x9] ;  /* 0x0000090606097981 */ /* 0x002f28000c1e1100 */
[----:B----4-:R1:W-:Y:S04]  /*05a0*/  STG.E.U8 desc[UR6][R4.64+0x9], R9 ;  /* 0x0000090904007986 */ /* 0x0103e8000c101106 */
[----:B------:R-:W4:Y:S04]  /*05b0*/  LDG.E.U8 R11, desc[UR6][R6.64+0xa] ;  /* 0x00000a06060b7981 */ /* 0x000f28000c1e1100 */
[----:B----4-:R4:W-:Y:S04]  /*05c0*/  STG.E.U8 desc[UR6][R4.64+0xa], R11 ;  /* 0x00000a0b04007986 */ /* 0x0109e8000c101106 */
[----:B-----5:R-:W5:Y:S04]  /*05d0*/  LDG.E.U8 R19, desc[UR6][R6.64+0xb] ;  /* 0x00000b0606137981 */ /* 0x020f68000c1e1100 */
        /* <DEDUP_REMOVED lines=466> */
[----:B----4-:R-:W-:Y:S04]  /*2300*/  STG.E.U8 desc[UR6][R4.64+0xf4], R11 ;  /* 0x0000f40b04007986 */ /* 0x010fe8000c101106 */
[----:B-----5:R-:W4:Y:S04]  /*2310*/  LDG.E.U8 R19, desc[UR6][R6.64+0xf5] ;  /* 0x0000f50606137981 */ /* 0x020f28000c1e1100 */
[----:B----4-:R4:W-:Y:S04]  /*2320*/  STG.E.U8 desc[UR6][R4.64+0xf5], R19 ;  /* 0x0000f51304007986 */ /* 0x0109e8000c101106 */
[----:B0-----:R-:W5:Y:S04]  /*2330*/  LDG.E.U8 R13, desc[UR6][R6.64+0xf6] ;  /* 0x0000f606060d7981 */ /* 0x001f68000c1e1100 */
[----:B-----5:R0:W-:Y:S04]  /*2340*/  STG.E.U8 desc[UR6][R4.64+0xf6], R13 ;  /* 0x0000f60d04007986 */ /* 0x0201e8000c101106 */
[----:B--2---:R-:W2:Y:S04]  /*2350*/  LDG.E.U8 R15, desc[UR6][R6.64+0xf7] ;  /* 0x0000f706060f7981 */ /* 0x004ea8000c1e1100 */
[----:B--2---:R2:W-:Y:S04]  /*2360*/  STG.E.U8 desc[UR6][R4.64+0xf7], R15 ;  /* 0x0000f70f04007986 */ /* 0x0045e8000c101106 */
[----:B---3--:R-:W3:Y:S04]  /*2370*/  LDG.E.U8 R17, desc[UR6][R6.64+0xf8] ;  /* 0x0000f80606117981 */ /* 0x008ee8000c1e1100 */
[----:B---3--:R3:W-:Y:S04]  /*2380*/  STG.E.U8 desc[UR6][R4.64+0xf8], R17 ;  /* 0x0000f81104007986 */ /* 0x0087e8000c101106 */
[----:B-1----:R-:W5:Y:S04]  /*2390*/  LDG.E.U8 R9, desc[UR6][R6.64+0xf9] ;  /* 0x0000f90606097981 */ /* 0x002f68000c1e1100 */
[----:B-----5:R1:W-:Y:S04]  /*23a0*/  STG.E.U8 desc[UR6][R4.64+0xf9], R9 ;  /* 0x0000f90904007986 */ /* 0x0203e8000c101106 */
[----:B------:R-:W5:Y:S04]  /*23b0*/  LDG.E.U8 R21, desc[UR6][R6.64+0xfa] ;  /* 0x0000fa0606157981 */ /* 0x000f68000c1e1100 */
[----:B-----5:R0:W-:Y:S04]  /*23c0*/  STG.E.U8 desc[UR6][R4.64+0xfa], R21 ;  /* 0x0000fa1504007986 */ /* 0x0201e8000c101106 */
[----:B----4-:R-:W4:Y:S04]  /*23d0*/  LDG.E.U8 R19, desc[UR6][R6.64+0xfb] ;  /* 0x0000fb0606137981 */ /* 0x010f28000c1e1100 */
[----:B----4-:R4:W-:Y:S04]  /*23e0*/  STG.E.U8 desc[UR6][R4.64+0xfb], R19 ;  /* 0x0000fb1304007986 */ /* 0x0109e8000c101106 */
[----:B0-----:R-:W5:Y:S04]  /*23f0*/  LDG.E.U8 R13, desc[UR6][R6.64+0xfc] ;  /* 0x0000fc06060d7981 */ /* 0x001f68000c1e1100 */
[----:B-----5:R4:W-:Y:S04]  /*2400*/  STG.E.U8 desc[UR6][R4.64+0xfc], R13 ;  /* 0x0000fc0d04007986 */ /* 0x0209e8000c101106 */
[----:B--2---:R-:W2:Y:S04]  /*2410*/  LDG.E.U8 R15, desc[UR6][R6.64+0xfd] ;  /* 0x0000fd06060f7981 */ /* 0x004ea8000c1e1100 */
[----:B--2---:R4:W-:Y:S04]  /*2420*/  STG.E.U8 desc[UR6][R4.64+0xfd], R15 ;  /* 0x0000fd0f04007986 */ /* 0x0049e8000c101106 */
[----:B---3--:R-:W2:Y:S01]  /*2430*/  LDG.E.U8 R17, desc[UR6][R6.64+0xfe] ;  /* 0x0000fe0606117981 */ /* 0x008ea2000c1e1100 */
[----:B-1----:R-:W0:Y:S03]  /*2440*/  LDC.64 R8, c[0x4][0x10] ;  /* 0x01000400ff087b82 */ /* 0x002e260000000a00 */
[----:B--2---:R4:W-:Y:S04]  /*2450*/  STG.E.U8 desc[UR6][R4.64+0xfe], R17 ;  /* 0x0000fe1104007986 */ /* 0x0049e8000c101106 */
[----:B------:R-:W2:Y:S04]  /*2460*/  LDG.E.U8 R11, desc[UR6][R6.64+0xff] ;  /* 0x0000ff06060b7981 */ /* 0x000ea8000c1e1100 */
[----:B--2---:R4:W-:Y:S04]  /*2470*/  STG.E.U8 desc[UR6][R4.64+0xff], R11 ;  /* 0x0000ff0b04007986 */ /* 0x0049e8000c101106 */
[----:B0-----:R-:W2:Y:S02]  /*2480*/  LDG.E R0, desc[UR6][R8.64] ;  /* 0x0000000608007981 */ /* 0x001ea4000c1e1900 */
[----:B--2---:R-:W-:-:S13]  /*2490*/  FSETP.GEU.AND P0, PT, R3, R0, PT ;  /* 0x000000000300720b */ /* 0x004fda0003f0e000 */
[----:B----4-:R-:W-:Y:S05]  /*24a0*/  @P0 EXIT ;  /* 0x000000000000094d */ /* 0x010fea0003800000 */
[----:B------:R-:W0:Y:S01]  /*24b0*/  LDC.64 R6, c[0x4][0x8] ;  /* 0x01000200ff067b82 */ /* 0x000e220000000a00 */
[----:B------:R1:W-:Y:S04]  /*24c0*/  STG.E desc[UR6][R8.64], R3 ;  /* 0x0000000308007986 */ /* 0x0003e8000c101906 */
[----:B------:R-:W2:Y:S04]  /*24d0*/  LDG.E.U8 R11, desc[UR6][R4.64] ;  /* 0x00000006040b7981 */ /* 0x000ea8000c1e1100 */
[----:B0-----:R-:W2:Y:S04]  /*24e0*/  LDG.E.64 R6, desc[UR6][R6.64] ;  /* 0x0000000606067981 */ /* 0x001ea8000c1e1b00 */
[----:B--2---:R0:W-:Y:S04]  /*24f0*/  STG.E.U8 desc[UR6][R6.64], R11 ;  /* 0x0000000b06007986 */ /* 0x0041e8000c101106 */
[----:B------:R-:W2:Y:S04]  /*2500*/  LDG.E.U8 R13, desc[UR6][R4.64+0x1] ;  /* 0x00000106040d7981 */ /* 0x000ea8000c1e1100 */
[----:B--2---:R2:W-:Y:S04]  /*2510*/  STG.E.U8 desc[UR6][R6.64+0x1], R13 ;  /* 0x0000010d06007986 */ /* 0x0045e8000c101106 */
[----:B------:R-:W3:Y:S04]  /*2520*/  LDG.E.U8 R15, desc[UR6][R4.64+0x2] ;  /* 0x00000206040f7981 */ /* 0x000ee8000c1e1100 */
[----:B---3--:R3:W-:Y:S04]  /*2530*/  STG.E.U8 desc[UR6][R6.64+0x2], R15 ;  /* 0x0000020f06007986 */ /* 0x0087e8000c101106 */
[----:B------:R-:W4:Y:S04]  /*2540*/  LDG.E.U8 R17, desc[UR6][R4.64+0x3] ;  /* 0x0000030604117981 */ /* 0x000f28000c1e1100 */
[----:B----4-:R4:W-:Y:S04]  /*2550*/  STG.E.U8 desc[UR6][R6.64+0x3], R17 ;  /* 0x0000031106007986 */ /* 0x0109e8000c101106 */
[----:B------:R-:W5:Y:S04]  /*2560*/  LDG.E.U8 R19, desc[UR6][R4.64+0x4] ;  /* 0x0000040604137981 */ /* 0x000f68000c1e1100 */
[----:B-----5:R-:W-:Y:S04]  /*2570*/  STG.E.U8 desc[UR6][R6.64+0x4], R19 ;  /* 0x0000041306007986 */ /* 0x020fe8000c101106 */
[----:B-1----:R-:W5:Y:S04]  /*2580*/  LDG.E.U8 R3, desc[UR6][R4.64+0x5] ;  /* 0x0000050604037981 */ /* 0x002f68000c1e1100 */
[----:B-----5:R1:W-:Y:S04]  /*2590*/  STG.E.U8 desc[UR6][R6.64+0x5], R3 ;  /* 0x0000050306007986 */ /* 0x0203e8000c101106 */
        /* <DEDUP_REMOVED lines=8> */
[----:B----4-:R-:W4:Y:S04]  /*2620*/  LDG.E.U8 R17, desc[UR6][R4.64+0xa] ;  /* 0x00000a0604117981 */ /* 0x010f28000c1e1100 */
[----:B----4-:R4:W-:Y:S04]  /*2630*/  STG.E.U8 desc[UR6][R6.64+0xa], R17 ;  /* 0x00000a1106007986 */ /* 0x0109e8000c101106 */
        /* <DEDUP_REMOVED lines=469> */
[----:B-----5:R-:W-:Y:S04]  /*4390*/  STG.E.U8 desc[UR6][R6.64+0xf5], R3 ;  /* 0x0000f50306007986 */ /* 0x020fe8000c101106 */
[----:B------:R-:W5:Y:S04]  /*43a0*/  LDG.E.U8 R9, desc[UR6][R4.64+0xf6] ;  /* 0x0000f60604097981 */ /* 0x000f68000c1e1100 */
[----:B-----5:R1:W-:Y:S04]  /*43b0*/  STG.E.U8 desc[UR6][R6.64+0xf6], R9 ;  /* 0x0000f60906007986 */ /* 0x0203e8000c101106 */
[----:B0-----:R-:W5:Y:S04]  /*43c0*/  LDG.E.U8 R11, desc[UR6][R4.64+0xf7] ;  /* 0x0000f706040b7981 */ /* 0x001f68000c1e1100 */
[----:B-----5:R0:W-:Y:S04]  /*43d0*/  STG.E.U8 desc[UR6][R6.64+0xf7], R11 ;  /* 0x0000f70b06007986 */ /* 0x0201e8000c101106 */
[----:B--2---:R-:W2:Y:S04]  /*43e0*/  LDG.E.U8 R13, desc[UR6][R4.64+0xf8] ;  /* 0x0000f806040d7981 */ /* 0x004ea8000c1e1100 */
[----:B--2---:R2:W-:Y:S04]  /*43f0*/  STG.E.U8 desc[UR6][R6.64+0xf8], R13 ;  /* 0x0000f80d06007986 */ /* 0x0045e8000c101106 */
[----:B---3--:R-:W3:Y:S04]  /*4400*/  LDG.E.U8 R15, desc[UR6][R4.64+0xf9] ;  /* 0x0000f906040f7981 */ /* 0x008ee8000c1e1100 */
[----:B---3--:R-:W-:Y:S04]  /*4410*/  STG.E.U8 desc[UR6][R6.64+0xf9], R15 ;  /* 0x0000f90f06007986 */ /* 0x008fe8000c101106 */
[----:B----4-:R-:W3:Y:S04]  /*4420*/  LDG.E.U8 R17, desc[UR6][R4.64+0xfa] ;  /* 0x0000fa0604117981 */ /* 0x010ee8000c1e1100 */
[----:B---3--:R-:W-:Y:S04]  /*4430*/  STG.E.U8 desc[UR6][R6.64+0xfa], R17 ;  /* 0x0000fa1106007986 */ /* 0x008fe8000c101106 */
[----:B------:R-:W3:Y:S04]  /*4440*/  LDG.E.U8 R19, desc[UR6][R4.64+0xfb] ;  /* 0x0000fb0604137981 */ /* 0x000ee8000c1e1100 */
[----:B---3--:R-:W-:Y:S04]  /*4450*/  STG.E.U8 desc[UR6][R6.64+0xfb], R19 ;  /* 0x0000fb1306007986 */ /* 0x008fe8000c101106 */
[----:B-1----:R-:W3:Y:S04]  /*4460*/  LDG.E.U8 R9, desc[UR6][R4.64+0xfc] ;  /* 0x0000fc0604097981 */ /* 0x002ee8000c1e1100 */
[----:B---3--:R-:W-:Y:S04]  /*4470*/  STG.E.U8 desc[UR6][R6.64+0xfc], R9 ;  /* 0x0000fc0906007986 */ /* 0x008fe8000c101106 */
[----:B0-----:R-:W3:Y:S04]  /*4480*/  LDG.E.U8 R11, desc[UR6][R4.64+0xfd] ;  /* 0x0000fd06040b7981 */ /* 0x001ee8000c1e1100 */
[----:B---3--:R-:W-:Y:S04]  /*4490*/  STG.E.U8 desc[UR6][R6.64+0xfd], R11 ;  /* 0x0000fd0b06007986 */ /* 0x008fe8000c101106 */
[----:B--2---:R-:W2:Y:S04]  /*44a0*/  LDG.E.U8 R13, desc[UR6][R4.64+0xfe] ;  /* 0x0000fe06040d7981 */ /* 0x004ea8000c1e1100 */
[----:B--2---:R-:W-:Y:S04]  /*44b0*/  STG.E.U8 desc[UR6][R6.64+0xfe], R13 ;  /* 0x0000fe0d06007986 */ /* 0x004fe8000c101106 */
[----:B------:R-:W2:Y:S04]  /*44c0*/  LDG.E.U8 R3, desc[UR6][R4.64+0xff] ;  /* 0x0000ff0604037981 */ /* 0x000ea8000c1e1100 */
[----:B--2---:R-:W-:Y:S01]  /*44d0*/  STG.E.U8 desc[UR6][R6.64+0xff], R3 ;  /* 0x0000ff0306007986 */ /* 0x004fe2000c101106 */
[----:B------:R-:W-:Y:S05]  /*44e0*/  EXIT ;  /* 0x000000000000794d */ /* 0x000fea0003800000 */
.L_x_4:
[----:B------:R-:W-:-:S00]  /*44f0*/  BRA `(.L_x_4) ;  /* 0xfffffffc00fc7947 */ /* 0x000fc0000383ffff */
[----:B------:R-:W-:-:S00]  /*4500*/  NOP ;  /* 0x0000000000007918 */ /* 0x000fc00000000000 */
[----:B------:R-:W-:-:S00]  /*4510*/  NOP ;  /* 0x0000000000007918 */ /* 0x000fc00000000000 */
[----:B------:R-:W-:-:S00]  /*4520*/  NOP ;  /* 0x0000000000007918 */ /* 0x000fc00000000000 */
[----:B------:R-:W-:-:S00]  /*4530*/  NOP ;  /* 0x0000000000007918 */ /* 0x000fc00000000000 */
[----:B------:R-:W-:-:S00]  /*4540*/  NOP ;  /* 0x0000000000007918 */ /* 0x000fc00000000000 */
[----:B------:R-:W-:-:S00]  /*4550*/  NOP ;  /* 0x0000000000007918 */ /* 0x000fc00000000000 */
[----:B------:R-:W-:-:S00]  /*4560*/  NOP ;  /* 0x0000000000007918 */ /* 0x000fc00000000000 */
[----:B------:R-:W-:-:S00]  /*4570*/  NOP ;  /* 0x0000000000007918 */ /* 0x000fc00000000000 */
.L_x_77:


//--------------------- .text._Z12calc_fitnessv   --------------------------
	.section	.text._Z12calc_fitnessv,"ax",@progbits
	.align	128
        .global         _Z12calc_fitnessv
        .type           _Z12calc_fitnessv,@function
        .size           _Z12calc_fitnessv,(.L_x_74 - _Z12calc_fitnessv)
        .other          _Z12calc_fitnessv,@"STO_CUDA_ENTRY STV_DEFAULT"
_Z12calc_fitnessv:
.text._Z12calc_fitnessv:
[----:B------:R-:W-:Y:S01]  /*0000*/  LDC R1, c[0x0][0x37c] ;  /* 0x0000df00ff017b82 */ /* 0x000fe20000000800 */
[----:B------:R-:W0:Y:S01]  /*0010*/  S2R R9, SR_TID.Y ;  /* 0x0000000000097919 */ /* 0x000e220000002200 */
[----:B------:R-:W1:Y:S06]  /*0020*/  LDCU UR5, c[0x0][0x360] ;  /* 0x00006c00ff0577ac */ /* 0x000e6c0008000800 */
[----:B------:R-:W0:Y:S01]  /*0030*/  S2UR UR4, SR_CTAID.X ;  /* 0x00000000000479c3 */ /* 0x000e220000002500 */
[----:B------:R-:W2:Y:S01]  /*0040*/  S2R R0, SR_TID.X ;  /* 0x0000000000007919 */ /* 0x000ea20000002100 */
[----:B------:R-:W3:Y:S06]  /*0050*/  LDCU UR6, c[0x3][URZ] ;  /* 0x00c00000ff0677ac */ /* 0x000eec0008000800 */
[----:B------:R-:W0:Y:S01]  /*0060*/  LDC R2, c[0x0][0x364] ;  /* 0x0000d900ff027b82 */ /* 0x000e220000000800 */
[----:B-1----:R-:W-:-:S02]  /*0070*/  IMAD.U32 R8, RZ, RZ, UR5 ;  /* 0x00000005ff087e24 */ /* 0x002fc4000f8e00ff */
[----:B0-----:R-:W-:Y:S01]  /*0080*/  IMAD R3, R2, UR4, R9 ;  /* 0x0000000402037c24 */ /* 0x001fe2000f8e0209 */
[----:B---3--:R-:W-:Y:S01]  /*0090*/  USHF.L.U32 UR4, UR6, 0x4, URZ ;  /* 0x0000000406047899 */ /* 0x008fe200080006ff */
[----:B------:R-:W-:Y:S02]  /*00a0*/  IMAD R9, R9, UR5, RZ ;  /* 0x0000000509097c24 */ /* 0x000fe4000f8e02ff */
[----:B--2---:R-:W-:-:S05]  /*00b0*/  IMAD R2, R3, 0x10, R0 ;  /* 0x0000001003027824 */ /* 0x004fca00078e0200 */
[----:B------:R-:W-:-:S04]  /*00c0*/  ISETP.GE.AND P0, PT, R2, UR4, PT ;  /* 0x0000000402007c0c */ /* 0x000fc8000bf06270 */
[----:B------:R-:W-:-:S13]  /*00d0*/  ISETP.GE.OR P0, PT, R3, UR6, P0 ;  /* 0x0000000603007c0c */ /* 0x000fda0008706670 */
[----:B------:R-:W-:Y:S05]  /*00e0*/  @P0 EXIT ;  /* 0x000000000000094d */ /* 0x000fea0003800000 */
[----:B------:R-:W0:Y:S01]  /*00f0*/  LDC.64 R12, c[0x4][0x20] ;  /* 0x01000800ff0c7b82 */ /* 0x000e220000000a00 */
[----:B------:R-:W0:Y:S02]  /*0100*/  LDCU.64 UR6, c[0x0][0x358] ;  /* 0x00006b00ff0677ac */ /* 0x000e240008000a00 */
[----:B0-----:R-:W2:Y:S01]  /*0110*/  LDG.E.64 R12, desc[UR6][R12.64] ;  /* 0x000000060c0c7981 */ /* 0x001ea2000c1e1b00 */
[----:B------:R-:W-:Y:S02]  /*0120*/  UMOV UR4, 0x10 ;  /* 0x0000001000047882 */ /* 0x000fe40000000000 */
[----:B------:R-:W-:-:S04]  /*0130*/  LEA R14, R0, UR4, 0x4 ;  /* 0x00000004000e7c11 */ /* 0x000fc8000f8e20ff */
[----:B------:R-:W0:Y:S08]  /*0140*/  LDC.64 R10, c[0x3][R14+0x8] ;  /* 0x00c002000e0a7b82 */ /* 0x000e300000000a00 */
[----:B------:R-:W1:Y:S01]  /*0150*/  LDC.64 R16, c[0x3][R14] ;  /* 0x00c000000e107b82 */ /* 0x000e620000000a00 */
[----:B--2---:R-:W-:-:S06]  /*0160*/  IMAD.WIDE R4, R2, 0x10, R12 ;  /* 0x0000001002047825 */ /* 0x004fcc00078e020c */
[----:B------:R-:W0:Y:S01]  /*0170*/  LDG.E.128 R4, desc[UR6][R4.64] ;  /* 0x0000000604047981 */ /* 0x000e22000c1e1d00 */
[----:B------:R-:W2:Y:S01]  /*0180*/  S2UR UR5, SR_CgaCtaId ;  /* 0x00000000000579c3 */ /* 0x000ea20000008800 */
[----:B------:R-:W-:Y:S01]  /*0190*/  UMOV UR4, 0x400 ;  /* 0x0000040000047882 */ /* 0x000fe20000000000 */
[----:B------:R-:W-:Y:S01]  /*01a0*/  IADD3 R9, PT, PT, R9, R0, RZ ;  /* 0x0000000009097210 */ /* 0x000fe20007ffe0ff */
[----:B--2---:R-:W-:-:S06]  /*01b0*/  ULEA UR4, UR5, UR4, 0x18 ;  /* 0x0000000405047291 */ /* 0x004fcc000f8ec0ff */
[----:B------:R-:W-:Y:S01]  /*01c0*/  LEA R9, R9, UR4, 0x3 ;  /* 0x0000000409097c11 */ /* 0x000fe2000f8e18ff */
[C---:B0-----:R-:W-:Y:S01]  /*01d0*/  FADD R10, R6.reuse, -R10 ;  /* 0x8000000a060a7221 */ /* 0x041fe20000000000 */
[----:B-1----:R-:W-:Y:S01]  /*01e0*/  FADD R17, R5, -R17 ;  /* 0x8000001105117221 */ /* 0x002fe20000000000 */
[----:B------:R-:W-:Y:S01]  /*01f0*/  FADD R11, R7, -R11 ;  /* 0x8000000b070b7221 */ /* 0x000fe20000000000 */
[C---:B------:R-:W-:Y:S01]  /*0200*/  FMUL R12, R6.reuse, R6 ;  /* 0x00000006060c7220 */ /* 0x040fe20000400000 */
[----:B------:R-:W-:Y:S01]  /*0210*/  FSETP.NEU.AND P0, PT, R6, +INF , PT ;  /* 0x7f8000000600780b */ /* 0x000fe20003f0d000 */
[----:B------:R-:W-:Y:S01]  /*0220*/  FMUL R10, R10, R10 ;  /* 0x0000000a0a0a7220 */ /* 0x000fe20000400000 */
[----:B------:R-:W-:Y:S01]  /*0230*/  FMUL R15, R5, R5 ;  /* 0x00000005050f7220 */ /* 0x000fe20000400000 */
[----:B------:R-:W-:Y:S01]  /*0240*/  FSETP.NEU.AND P1, PT, R7, +INF , PT ;  /* 0x7f8000000700780b */ /* 0x000fe20003f2d000 */
[----:B------:R-:W-:Y:S01]  /*0250*/  FADD R16, R4, -R16 ;  /* 0x8000001004107221 */ /* 0x000fe20000000000 */
[----:B------:R-:W-:Y:S01]  /*0260*/  FMUL R17, R17, R17 ;  /* 0x0000001111117220 */ /* 0x000fe20000400000 */
[----:B------:R-:W-:Y:S01]  /*0270*/  FMUL R7, R7, R7 ;  /* 0x0000000707077220 */ /* 0x000fe20000400000 */
[----:B------:R-:W-:Y:S01]  /*0280*/  FMUL R11, R11, R11 ;  /* 0x0000000b0b0b7220 */ /* 0x000fe20000400000 */
[----:B------:R-:W-:Y:S01]  /*0290*/  FSEL R12, R12, RZ, P0 ;  /* 0x000000ff0c0c7208 */ /* 0x000fe20000000000 */
[----:B------:R-:W-:Y:S01]  /*02a0*/  FFMA R15, R4, R4, R15 ;  /* 0x00000004040f7223 */ /* 0x000fe2000000000f */
[----:B------:R-:W-:Y:S01]  /*02b0*/  FSEL R10, R10, RZ, P0 ;  /* 0x000000ff0a0a7208 */ /* 0x000fe20000000000 */
[----:B------:R-:W-:Y:S01]  /*02c0*/  FFMA R17, R16, R16, R17 ;  /* 0x0000001010117223 */ /* 0x000fe20000000011 */
[----:B------:R-:W-:Y:S01]  /*02d0*/  FSEL R4, R7, RZ, P1 ;  /* 0x000000ff07047208 */ /* 0x000fe20000800000 */
[----:B------:R-:W-:Y:S01]  /*02e0*/  FADD R5, R15, R12 ;  /* 0x0000000c0f057221 */ /* 0x000fe20000000000 */
[----:B------:R-:W-:Y:S01]  /*02f0*/  FSEL R11, R11, RZ, P1 ;  /* 0x000000ff0b0b7208 */ /* 0x000fe20000800000 */
[----:B------:R-:W-:Y:S01]  /*0300*/  FADD R10, R17, R10 ;  /* 0x0000000a110a7221 */ /* 0x000fe20000000000 */
[----:B------:R-:W-:Y:S01]  /*0310*/  ISETP.GE.U32.AND P1, PT, R8, 0x2, PT ;  /* 0x000000020800780c */ /* 0x000fe20003f26070 */
[----:B------:R-:W-:Y:S01]  /*0320*/  FADD R5, R5, R4 ;  /* 0x0000000405057221 */ /* 0x000fe20000000000 */
[----:B------:R-:W-:Y:S01]  /*0330*/  ISETP.NE.AND P0, PT, R0, RZ, PT ;  /* 0x000000ff0000720c */ /* 0x000fe20003f05270 */
[----:B------:R-:W-:-:S05]  /*0340*/  FADD R4, R10, R11 ;  /* 0x0000000b0a047221 */ /* 0x000fca0000000000 */
[----:B------:R0:W-:Y:S01]  /*0350*/  STS.64 [R9], R4 ;  /* 0x0000000409007388 */ /* 0x0001e20000000a00 */
[----:B------:R-:W-:Y:S06]  /*0360*/  BAR.SYNC.DEFER_BLOCKING 0x0 ;  /* 0x0000000000007b1d */ /* 0x000fec0000010000 */
[----:B------:R-:W-:Y:S05]  /*0370*/  @!P1 BRA `(.L_x_5) ;  /* 0x0000000000309947 */ /* 0x000fea0003800000 */
.L_x_6:
[----:B------:R-:W-:-:S04]  /*0380*/  SHF.R.U32.HI R10, RZ, 0x1, R8 ;  /* 0x00000001ff0a7819 */ /* 0x000fc80000011608 */
[----:B------:R-:W-:-:S13]  /*0390*/  ISETP.GE.U32.AND P1, PT, R0, R10, PT ;  /* 0x0000000a0000720c */ /* 0x000fda0003f26070 */
[----:B0-----:R-:W-:Y:S01]  /*03a0*/  @!P1 IMAD R4, R10, 0x8, R9 ;  /* 0x000000080a049824 */ /* 0x001fe200078e0209 */
[----:B------:R-:W-:Y:S05]  /*03b0*/  @!P1 LDS.64 R6, [R9] ;  /* 0x0000000009069984 */ /* 0x000fea0000000a00 */
[----:B------:R-:W0:Y:S02]  /*03c0*/  @!P1 LDS.64 R4, [R4] ;  /* 0x0000000004049984 */ /* 0x000e240000000a00 */
[----:B0-----:R-:W-:Y:S01]  /*03d0*/  @!P1 FADD R6, R4, R6 ;  /* 0x0000000604069221 */ /* 0x001fe20000000000 */
[----:B------:R-:W-:-:S05]  /*03e0*/  @!P1 FADD R7, R5, R7 ;  /* 0x0000000705079221 */ /* 0x000fca0000000000 */
[----:B------:R1:W-:Y:S01]  /*03f0*/  @!P1 STS.64 [R9], R6 ;  /* 0x0000000609009388 */ /* 0x0003e20000000a00 */
[----:B------:R-:W-:Y:S01]  /*0400*/  BAR.SYNC.DEFER_BLOCKING 0x0 ;  /* 0x0000000000007b1d */ /* 0x000fe20000010000 */
[----:B------:R-:W-:Y:S01]  /*0410*/  ISETP.GT.U32.AND P1, PT, R8, 0x3, PT ;  /* 0x000000030800780c */ /* 0x000fe20003f24070 */
[----:B------:R-:W-:-:S12]  /*0420*/  IMAD.MOV.U32 R8, RZ, RZ, R10 ;  /* 0x000000ffff087224 */ /* 0x000fd800078e000a */
[----:B-1----:R-:W-:Y:S05]  /*0430*/  @P1 BRA `(.L_x_6) ;  /* 0xfffffffc00d01947 */ /* 0x002fea000383ffff */
.L_x_5:
[----:B------:R-:W-:Y:S04]  /*0440*/  BSSY.RECONVERGENT B2, `(.L_x_7) ;  /* 0x0000017000027945 */ /* 0x000fe80003800200 */
[----:B------:R-:W-:Y:S05]  /*0450*/  @P0 BRA `(.L_x_8) ;  /* 0x0000000000540947 */ /* 0x000fea0003800000 */
[----:B0-----:R-:W0:Y:S01]  /*0460*/  LDS.64 R8, [R9] ;  /* 0x0000000009087984 */ /* 0x001e220000000a00 */
[----:B------:R-:W-:Y:S02]  /*0470*/  HFMA2 R4, -RZ, RZ, 1.875, 0 ;  /* 0x3f800000ff047431 */ /* 0x000fe400000001ff */
[----:B------:R-:W-:Y:S01]  /*0480*/  IMAD.MOV.U32 R7, RZ, RZ, 0x3dcccccd ;  /* 0x3dcccccdff077424 */ /* 0x000fe200078e00ff */
[----:B------:R-:W-:Y:S02]  /*0490*/  BSSY.RECONVERGENT B1, `(.L_x_9) ;  /* 0x000000d000017945 */ /* 0x000fe40003800200 */
[--C-:B0-----:R-:W-:Y:S01]  /*04a0*/  FFMA R5, R9, 100, R4.reuse ;  /* 0x42c8000009057823 */ /* 0x101fe20000000004 */
[----:B------:R-:W-:-:S03]  /*04b0*/  FFMA R4, R7, -10, R4 ;  /* 0xc120000007047823 */ /* 0x000fc60000000004 */
[----:B------:R-:W-:Y:S01]  /*04c0*/  FMUL R0, R8, R5 ;  /* 0x0000000508007220 */ /* 0x000fe20000400000 */
[----:B------:R-:W-:-:S03]  /*04d0*/  FFMA R5, R4, R7, 0.10000000149011611938 ;  /* 0x3dcccccd04057423 */ /* 0x000fc60000000007 */
[----:B------:R-:W0:Y:S01]  /*04e0*/  FCHK P0, R0, 10 ;  /* 0x4120000000007902 */ /* 0x000e220000000000 */
[----:B------:R-:W-:-:S04]  /*04f0*/  FFMA R4, R0, R5, RZ ;  /* 0x0000000500047223 */ /* 0x000fc800000000ff */
[----:B------:R-:W-:-:S04]  /*0500*/  FFMA R6, R4, -10, R0 ;  /* 0xc120000004067823 */ /* 0x000fc80000000000 */
[----:B------:R-:W-:Y:S01]  /*0510*/  FFMA R11, R5, R6, R4 ;  /* 0x00000006050b7223 */ /* 0x000fe20000000004 */
[----:B0-----:R-:W-:Y:S06]  /*0520*/  @!P0 BRA `(.L_x_10) ;  /* 0x00000000000c8947 */ /* 0x001fec0003800000 */
[----:B------:R-:W-:-:S07]  /*0530*/  MOV R4, 0x550 ;  /* 0x0000055000047802 */ /* 0x000fce0000000f00 */
[----:B------:R-:W-:Y:S05]  /*0540*/  CALL.REL.NOINC `($__internal_0_$__cuda_sm3x_div_rn_noftz_f32_slowpath) ;  /* 0x0000000000e87944 */ /* 0x000fea0003c00000 */
[----:B------:R-:W-:-:S07]  /*0550*/  IMAD.MOV.U32 R11, RZ, RZ, R6 ;  /* 0x000000ffff0b7224 */ /* 0x000fce00078e0006 */
.L_x_10:
[----:B------:R-:W-:Y:S05]  /*0560*/  BSYNC.RECONVERGENT B1 ;  /* 0x0000000000017941 */ /* 0x000fea0003800200 */
.L_x_9:
[----:B------:R-:W0:Y:S02]  /*0570*/  LDC.64 R4, c[0x4][0x48] ;  /* 0x01001200ff047b82 */ /* 0x000e240000000a00 */
[----:B0-----:R-:W2:Y:S02]  /*0580*/  LDG.E.64 R4, desc[UR6][R4.64] ;  /* 0x0000000604047981 */ /* 0x001ea4000c1e1b00 */
[----:B--2---:R-:W-:-:S05]  /*0590*/  IMAD.WIDE R6, R3, 0x4, R4 ;  /* 0x0000000403067825 */ /* 0x004fca00078e0204 */
[----:B------:R1:W-:Y:S02]  /*05a0*/  STG.E desc[UR6][R6.64], R11 ;  /* 0x0000000b06007986 */ /* 0x0003e4000c101906 */
.L_x_8:
[----:B------:R-:W-:Y:S05]  /*05b0*/  BSYNC.RECONVERGENT B2 ;  /* 0x0000000000027941 */ /* 0x000fea0003800200 */
.L_x_7:
[----:B-1----:R-:W0:Y:S08]  /*05c0*/  LDC.64 R10, c[0x4][0x48] ;  /* 0x01001200ff0a7b82 */ /* 0x002e300000000a00 */
[----:B------:R-:W-:Y:S08]  /*05d0*/  BAR.SYNC.DEFER_BLOCKING 0x0 ;  /* 0x0000000000007b1d */ /* 0x000ff00000010000 */
[----:B------:R-:W1:Y:S01]  /*05e0*/  LDC.64 R6, c[0x4][0x40] ;  /* 0x01001000ff067b82 */ /* 0x000e620000000a00 */
[----:B0-----:R-:W2:Y:S04]  /*05f0*/  LDG.E.64 R4, desc[UR6][R10.64] ;  /* 0x000000060a047981 */ /* 0x001ea8000c1e1b00 */
[----:B-1----:R-:W3:Y:S01]  /*0600*/  LDG.E.64 R6, desc[UR6][R6.64] ;  /* 0x0000000606067981 */ /* 0x002ee2000c1e1b00 */
[----:B--2---:R-:W-:-:S04]  /*0610*/  IMAD.WIDE R4, R3, 0x4, R4 ;  /* 0x0000000403047825 */ /* 0x004fc800078e0204 */
[----:B---3--:R-:W-:Y:S02]  /*0620*/  IMAD.WIDE R8, R3, 0x4, R6 ;  /* 0x0000000403087825 */ /* 0x008fe400078e0206 */
[----:B------:R-:W2:Y:S04]  /*0630*/  LDG.E R3, desc[UR6][R4.64] ;  /* 0x0000000604037981 */ /* 0x000ea8000c1e1900 */
[----:B------:R-:W2:Y:S02]  /*0640*/  LDG.E R0, desc[UR6][R8.64] ;  /* 0x0000000608007981 */ /* 0x000ea4000c1e1900 */
[----:B--2---:R-:W-:-:S13]  /*0650*/  FSETP.GEU.AND P0, PT, R3, R0, PT ;  /* 0x000000000300720b */ /* 0x004fda0003f0e000 */
[----:B------:R-:W-:Y:S05]  /*0660*/  @P0 EXIT ;  /* 0x000000000000094d */ /* 0x000fea0003800000 */
[----:B------:R-:W0:Y:S01]  /*0670*/  LDC.64 R10, c[0x4][0x20] ;  /* 0x01000800ff0a7b82 */ /* 0x000e220000000a00 */
[----:B------:R1:W-:Y:S04]  /*0680*/  STG.E desc[UR6][R8.64], R3 ;  /* 0x0000000308007986 */ /* 0x0003e8000c101906 */
[----:B0-----:R-:W2:Y:S03]  /*0690*/  LDG.E.64 R6, desc[UR6][R10.64] ;  /* 0x000000060a067981 */ /* 0x001ea6000c1e1b00 */
[----:B------:R-:W0:Y:S02]  /*06a0*/  LDC.64 R4, c[0x4][0x30] ;  /* 0x01000c00ff047b82 */ /* 0x000e240000000a00 */
[----:B0-----:R-:W3:Y:S01]  /*06b0*/  LDG.E.64 R4, desc[UR6][R4.64] ;  /* 0x0000000604047981 */ /* 0x001ee2000c1e1b00 */
[----:B--2---:R-:W-:-:S05]  /*06c0*/  IMAD.WIDE R6, R2, 0x10, R6 ;  /* 0x0000001002067825 */ /* 0x004fca00078e0206 */
[----:B------:R-:W2:Y:S04]  /*06d0*/  LDG.E.U8 R13, desc[UR6][R6.64] ;  /* 0x00000006060d7981 */ /* 0x000ea8000c1e1100 */
[----:B------:R-:W4:Y:S04]  /*06e0*/  LDG.E.U8 R15, desc[UR6][R6.64+0x1] ;  /* 0x00000106060f7981 */ /* 0x000f28000c1e1100 */
[----:B------:R-:W5:Y:S04]  /*06f0*/  LDG.E.U8 R17, desc[UR6][R6.64+0x2] ;  /* 0x0000020606117981 */ /* 0x000f68000c1e1100 */
[----:B------:R-:W5:Y:S04]  /*0700*/  LDG.E.U8 R19, desc[UR6][R6.64+0x3] ;  /* 0x0000030606137981 */ /* 0x000f68000c1e1100 */
[----:B------:R-:W5:Y:S04]  /*0710*/  LDG.E.U8 R21, desc[UR6][R6.64+0x4] ;  /* 0x0000040606157981 */ /* 0x000f68000c1e1100 */
[----:B------:R-:W5:Y:S04]  /*0720*/  LDG.E.U8 R23, desc[UR6][R6.64+0x5] ;  /* 0x0000050606177981 */ /* 0x000f68000c1e1100 */
[----:B-1----:R-:W5:Y:S04]  /*0730*/  LDG.E.U8 R3, desc[UR6][R6.64+0x6] ;  /* 0x0000060606037981 */ /* 0x002f68000c1e1100 */
[----:B------:R-:W5:Y:S04]  /*0740*/  LDG.E.U8 R9, desc[UR6][R6.64+0x7] ;  /* 0x0000070606097981 */ /* 0x000f68000c1e1100 */
[----:B------:R-:W5:Y:S04]  /*0750*/  LDG.E.U8 R11, desc[UR6][R6.64+0x8] ;  /* 0x00000806060b7981 */ /* 0x000f68000c1e1100 */
[----:B------:R-:W5:Y:S04]  /*0760*/  LDG.E.U8 R25, desc[UR6][R6.64+0x9] ;  /* 0x0000090606197981 */ /* 0x000f68000c1e1100 */
[----:B------:R-:W5:Y:S04]  /*0770*/  LDG.E.U8 R27, desc[UR6][R6.64+0xa] ;  /* 0x00000a06061b7981 */ /* 0x000f68000c1e1100 */
[----:B------:R-:W5:Y:S04]  /*0780*/  LDG.E.U8 R29, desc[UR6][R6.64+0xb] ;  /* 0x00000b06061d7981 */ /* 0x000f68000c1e1100 */
[----:B------:R-:W5:Y:S04]  /*0790*/  LDG.E.U8 R0, desc[UR6][R6.64+0xc] ;  /* 0x00000c0606007981 */ /* 0x000f68000c1e1100 */
[----:B------:R-:W5:Y:S04]  /*07a0*/  LDG.E.U8 R8, desc[UR6][R6.64+0xd] ;  /* 0x00000d0606087981 */ /* 0x000f68000c1e1100 */
[----:B------:R-:W5:Y:S04]  /*07b0*/  LDG.E.U8 R10, desc[UR6][R6.64+0xe] ;  /* 0x00000e06060a7981 */ /* 0x000f68000c1e1100 */
[----:B------:R-:W5:Y:S01]  /*07c0*/  LDG.E.U8 R12, desc[UR6][R6.64+0xf] ;  /* 0x00000f06060c7981 */ /* 0x000f62000c1e1100 */
[----:B---3--:R-:W-:-:S05]  /*07d0*/  IMAD.WIDE R4, R2, 0x10, R4 ;  /* 0x0000001002047825 */ /* 0x008fca00078e0204 */
[----:B--2---:R-:W-:Y:S04]  /*07e0*/  STG.E.U8 desc[UR6][R4.64], R13 ;  /* 0x0000000d04007986 */ /* 0x004fe8000c101106 */
[----:B----4-:R-:W-:Y:S04]  /*07f0*/  STG.E.U8 desc[UR6][R4.64+0x1], R15 ;  /* 0x0000010f04007986 */ /* 0x010fe8000c101106 */
[----:B-----5:R-:W-:Y:S04]  /*0800*/  STG.E.U8 desc[UR6][R4.64+0x2], R17 ;  /* 0x0000021104007986 */ /* 0x020fe8000c101106 */
[----:B------:R-:W-:Y:S04]  /*0810*/  STG.E.U8 desc[UR6][R4.64+0x3], R19 ;  /* 0x0000031304007986 */ /* 0x000fe8000c101106 */
        /* <DEDUP_REMOVED lines=11> */
[----:B------:R-:W-:Y:S01]  /*08d0*/  STG.E.U8 desc[UR6][R4.64+0xf], R12 ;  /* 0x00000f0c04007986 */ /* 0x000fe2000c101106 */
[----:B------:R-:W-:Y:S05]  /*08e0*/  EXIT ;  /* 0x000000000000794d */ /* 0x000fea0003800000 */
        .weak           $__internal_0_$__cuda_sm3x_div_rn_noftz_f32_slowpath
        .type           $__internal_0_$__cuda_sm3x_div_rn_noftz_f32_slowpath,@function
        .size           $__internal_0_$__cuda_sm3x_div_rn_noftz_f32_slowpath,(.L_x_74 - $__internal_0_$__cuda_sm3x_div_rn_noftz_f32_slowpath)
$__internal_0_$__cuda_sm3x_div_rn_noftz_f32_slowpath:
[--C-:B------:R-:W-:Y:S01]  /*08f0*/  SHF.R.U32.HI R5, RZ, 0x17, R0.reuse ;  /* 0x00000017ff057819 */ /* 0x100fe20000011600 */
[----:B------:R-:W-:Y:S04]  /*0900*/  BSSY.RECONVERGENT B0, `(.L_x_11) ;  /* 0x000005c000007945 */ /* 0x000fe80003800200 */
[----:B------:R-:W-:Y:S01]  /*0910*/  BSSY.RELIABLE B3, `(.L_x_12) ;  /* 0x000001a000037945 */ /* 0x000fe20003800100 */
[----:B------:R-:W-:Y:S01]  /*0920*/  IMAD.MOV.U32 R6, RZ, RZ, R0 ;  /* 0x000000ffff067224 */ /* 0x000fe200078e0000 */
[----:B------:R-:W-:-:S04]  /*0930*/  LOP3.LUT R5, R5, 0xff, RZ, 0xc0, !PT ;  /* 0x000000ff05057812 */ /* 0x000fc800078ec0ff */
[----:B------:R-:W-:-:S04]  /*0940*/  IADD3 R8, PT, PT, R5, -0x1, RZ ;  /* 0xffffffff05087810 */ /* 0x000fc80007ffe0ff */
[----:B------:R-:W-:-:S13]  /*0950*/  ISETP.GT.U32.OR P0, PT, R8, 0xfd, !PT ;  /* 0x000000fd0800780c */ /* 0x000fda0007f04470 */
[----:B------:R-:W-:Y:S01]  /*0960*/  @!P0 IMAD.MOV.U32 R7, RZ, RZ, RZ ;  /* 0x000000ffff078224 */ /* 0x000fe200078e00ff */
[----:B------:R-:W-:Y:S06]  /*0970*/  @!P0 BRA `(.L_x_13) ;  /* 0x00000000004c8947 */ /* 0x000fec0003800000 */
[----:B------:R-:W-:-:S13]  /*0980*/  FSETP.GTU.FTZ.AND P0, PT, |R0|, +INF , PT ;  /* 0x7f8000000000780b */ /* 0x000fda0003f1c200 */
[----:B------:R-:W-:Y:S05]  /*0990*/  @P0 BREAK.RELIABLE B3 ;  /* 0x0000000000030942 */ /* 0x000fea0003800100 */
[----:B------:R-:W-:Y:S05]  /*09a0*/  @P0 BRA `(.L_x_14) ;  /* 0x0000000400400947 */ /* 0x000fea0003800000 */
[----:B------:R-:W-:-:S05]  /*09b0*/  HFMA2 R7, -RZ, RZ, 2.5625, 0 ;  /* 0x41200000ff077431 */ /* 0x000fca00000001ff */
[----:B------:R-:W-:-:S13]  /*09c0*/  LOP3.LUT P0, RZ, R7, 0x7fffffff, R6, 0xc8, !PT ;  /* 0x7fffffff07ff7812 */ /* 0x000fda000780c806 */
[----:B------:R-:W-:Y:S05]  /*09d0*/  @!P0 BREAK.RELIABLE B3 ;  /* 0x0000000000038942 */ /* 0x000fea0003800100 */
[----:B------:R-:W-:Y:S05]  /*09e0*/  @!P0 BRA `(.L_x_15) ;  /* 0x0000000400288947 */ /* 0x000fea0003800000 */
[----:B------:R-:W-:-:S13]  /*09f0*/  LOP3.LUT P0, RZ, R6, 0x7fffffff, RZ, 0xc0, !PT ;  /* 0x7fffffff06ff7812 */ /* 0x000fda000780c0ff */
[----:B------:R-:W-:Y:S05]  /*0a00*/  @!P0 BREAK.RELIABLE B3 ;  /* 0x0000000000038942 */ /* 0x000fea0003800100 */
[----:B------:R-:W-:Y:S05]  /*0a10*/  @!P0 BRA `(.L_x_16) ;  /* 0x0000000400148947 */ /* 0x000fea0003800000 */
[----:B------:R-:W-:Y:S02]  /*0a20*/  FSETP.NEU.FTZ.AND P0, PT, |R0|, +INF , PT ;  /* 0x7f8000000000780b */ /* 0x000fe40003f1d200 */
[----:B------:R-:W-:-:S04]  /*0a30*/  LOP3.LUT P1, RZ, R7, 0x7fffffff, RZ, 0xc0, !PT ;  /* 0x7fffffff07ff7812 */ /* 0x000fc8000782c0ff */
[----:B------:R-:W-:-:S13]  /*0a40*/  PLOP3.LUT P0, PT, P0, P1, PT, 0x2f, 0xf2 ;  /* 0x0000000000f2781c */ /* 0x000fda0000702577 */
[----:B------:R-:W-:Y:S05]  /*0a50*/  @P0 BREAK.RELIABLE B3 ;  /* 0x0000000000030942 */ /* 0x000fea0003800100 */
[----:B------:R-:W-:Y:S05]  /*0a60*/  @P0 BRA `(.L_x_17) ;  /* 0x0000000000f40947 */ /* 0x000fea0003800000 */
[----:B------:R-:W-:-:S13]  /*0a70*/  ISETP.GE.AND P0, PT, R8, RZ, PT ;  /* 0x000000ff0800720c */ /* 0x000fda0003f06270 */
[----:B------:R-:W-:Y:S02]  /*0a80*/  @P0 IMAD.MOV.U32 R7, RZ, RZ, RZ ;  /* 0x000000ffff070224 */ /* 0x000fe400078e00ff */
[----:B------:R-:W-:Y:S01]  /*0a90*/  @!P0 FFMA R6, R0, 1.84467440737095516160e+19, RZ ;  /* 0x5f80000000068823 */ /* 0x000fe200000000ff */
[----:B------:R-:W-:-:S07]  /*0aa0*/  @!P0 IMAD.MOV.U32 R7, RZ, RZ, -0x40 ;  /* 0xffffffc0ff078424 */ /* 0x000fce00078e00ff */
.L_x_13:
[----:B------:R-:W-:Y:S05]  /*0ab0*/  BSYNC.RELIABLE B3 ;  /* 0x0000000000037941 */ /* 0x000fea0003800100 */
.L_x_12:
[----:B------:R-:W-:Y:S01]  /*0ac0*/  UMOV UR4, 0x41200000 ;  /* 0x4120000000047882 */ /* 0x000fe20000000000 */
[----:B------:R-:W-:Y:S01]  /*0ad0*/  IADD3 R5, PT, PT, R5, -0x7f, RZ ;  /* 0xffffff8105057810 */ /* 0x000fe20007ffe0ff */
[----:B------:R-:W-:Y:S01]  /*0ae0*/  UIADD3 UR4, UPT, UPT, UR4, -0x1800000, URZ ;  /* 0xfe80000004047890 */ /* 0x000fe2000fffe0ff */
[----:B------:R-:W-:Y:S02]  /*0af0*/  BSSY.RECONVERGENT B3, `(.L_x_18) ;  /* 0x0000033000037945 */ /* 0x000fe40003800200 */
[----:B------:R-:W-:Y:S01]  /*0b00*/  IADD3 R7, PT, PT, R7, -0x3, R5 ;  /* 0xfffffffd07077810 */ /* 0x000fe20007ffe005 */
[----:B------:R-:W-:Y:S02]  /*0b10*/  IMAD R0, R5, -0x800000, R6 ;  /* 0xff80000005007824 */ /* 0x000fe400078e0206 */
[----:B------:R-:W-:-:S03]  /*0b20*/  FADD.FTZ R9, -RZ, -UR4 ;  /* 0x80000004ff097e21 */ /* 0x000fc60008010100 */
[----:B------:R-:W0:Y:S02]  /*0b30*/  MUFU.RCP R8, UR4 ;  /* 0x0000000400087d08 */ /* 0x000e240008001000 */
[----:B0-----:R-:W-:-:S04]  /*0b40*/  FFMA R11, R8, R9, 1 ;  /* 0x3f800000080b7423 */ /* 0x001fc80000000009 */
[----:B------:R-:W-:-:S04]  /*0b50*/  FFMA R11, R8, R11, R8 ;  /* 0x0000000b080b7223 */ /* 0x000fc80000000008 */
[----:B------:R-:W-:-:S04]  /*0b60*/  FFMA R6, R0, R11, RZ ;  /* 0x0000000b00067223 */ /* 0x000fc800000000ff */
[----:B------:R-:W-:-:S04]  /*0b70*/  FFMA R8, R9, R6, R0 ;  /* 0x0000000609087223 */ /* 0x000fc80000000000 */
[----:B------:R-:W-:-:S04]  /*0b80*/  FFMA R8, R11, R8, R6 ;  /* 0x000000080b087223 */ /* 0x000fc80000000006 */
[----:B------:R-:W-:-:S04]  /*0b90*/  FFMA R9, R9, R8, R0 ;  /* 0x0000000809097223 */ /* 0x000fc80000000000 */
[----:B------:R-:W-:-:S05]  /*0ba0*/  FFMA R6, R11, R9, R8 ;  /* 0x000000090b067223 */ /* 0x000fca0000000008 */
[----:B------:R-:W-:-:S04]  /*0bb0*/  SHF.R.U32.HI R0, RZ, 0x17, R6 ;  /* 0x00000017ff007819 */ /* 0x000fc80000011606 */
[----:B------:R-:W-:-:S05]  /*0bc0*/  LOP3.LUT R0, R0, 0xff, RZ, 0xc0, !PT ;  /* 0x000000ff00007812 */ /* 0x000fca00078ec0ff */
[----:B------:R-:W-:-:S04]  /*0bd0*/  IMAD.IADD R10, R0, 0x1, R7 ;  /* 0x00000001000a7824 */ /* 0x000fc800078e0207 */
[----:B------:R-:W-:-:S05]  /*0be0*/  VIADD R0, R10, 0xffffffff ;  /* 0xffffffff0a007836 */ /* 0x000fca0000000000 */
[----:B------:R-:W-:-:S13]  /*0bf0*/  ISETP.GE.U32.AND P0, PT, R0, 0xfe, PT ;  /* 0x000000fe0000780c */ /* 0x000fda0003f06070 */
[----:B------:R-:W-:Y:S05]  /*0c00*/  @!P0 BRA `(.L_x_19) ;  /* 0x0000000000808947 */ /* 0x000fea0003800000 */
[----:B------:R-:W-:-:S13]  /*0c10*/  ISETP.GT.AND P0, PT, R10, 0xfe, PT ;  /* 0x000000fe0a00780c */ /* 0x000fda0003f04270 */
[----:B------:R-:W-:Y:S05]  /*0c20*/  @P0 BRA `(.L_x_20) ;  /* 0x00000000006c0947 */ /* 0x000fea0003800000 */
[----:B------:R-:W-:-:S13]  /*0c30*/  ISETP.GE.AND P0, PT, R10, 0x1, PT ;  /* 0x000000010a00780c */ /* 0x000fda0003f06270 */
[----:B------:R-:W-:Y:S05]  /*0c40*/  @P0 BRA `(.L_x_21) ;  /* 0x0000000000740947 */ /* 0x000fea0003800000 */
[----:B------:R-:W-:Y:S02]  /*0c50*/  ISETP.GE.AND P0, PT, R10, -0x18, PT ;  /* 0xffffffe80a00780c */ /* 0x000fe40003f06270 */
[----:B------:R-:W-:-:S11]  /*0c60*/  LOP3.LUT R6, R6, 0x80000000, RZ, 0xc0, !PT ;  /* 0x8000000006067812 */ /* 0x000fd600078ec0ff */
[----:B------:R-:W-:Y:S05]  /*0c70*/  @!P0 BRA `(.L_x_21) ;  /* 0x0000000000688947 */ /* 0x000fea0003800000 */
[CC--:B------:R-:W-:Y:S01]  /*0c80*/  FFMA.RZ R0, R11.reuse, R9.reuse, R8 ;  /* 0x000000090b007223 */ /* 0x0c0fe2000000c008 */
[----:B------:R-:W-:Y:S01]  /*0c90*/  IMAD.MOV R7, RZ, RZ, -R10 ;  /* 0x000000ffff077224 */ /* 0x000fe200078e0a0a */
[C---:B------:R-:W-:Y:S02]  /*0ca0*/  ISETP.NE.AND P2, PT, R10.reuse, RZ, PT ;  /* 0x000000ff0a00720c */ /* 0x040fe40003f45270 */
[----:B------:R-:W-:Y:S02]  /*0cb0*/  ISETP.NE.AND P1, PT, R10, RZ, PT ;  /* 0x000000ff0a00720c */ /* 0x000fe40003f25270 */
[----:B------:R-:W-:Y:S01]  /*0cc0*/  LOP3.LUT R5, R0, 0x7fffff, RZ, 0xc0, !PT ;  /* 0x007fffff00057812 */ /* 0x000fe200078ec0ff */
[CCC-:B------:R-:W-:Y:S01]  /*0cd0*/  FFMA.RP R0, R11.reuse, R9.reuse, R8.reuse ;  /* 0x000000090b007223 */ /* 0x1c0fe20000008008 */
[----:B------:R-:W-:Y:S01]  /*0ce0*/  FFMA.RM R11, R11, R9, R8 ;  /* 0x000000090b0b7223 */ /* 0x000fe20000004008 */
[----:B------:R-:W-:Y:S02]  /*0cf0*/  IADD3 R8, PT, PT, R10, 0x20, RZ ;  /* 0x000000200a087810 */ /* 0x000fe40007ffe0ff */
[----:B------:R-:W-:-:S02]  /*0d00*/  LOP3.LUT R5, R5, 0x800000, RZ, 0xfc, !PT ;  /* 0x0080000005057812 */ /* 0x000fc400078efcff */
[----:B------:R-:W-:Y:S02]  /*0d10*/  FSETP.NEU.FTZ.AND P0, PT, R0, R11, PT ;  /* 0x0000000b0000720b */ /* 0x000fe40003f1d000 */
[----:B------:R-:W-:Y:S02]  /*0d20*/  SHF.L.U32 R8, R5, R8, RZ ;  /* 0x0000000805087219 */ /* 0x000fe400000006ff */
[----:B------:R-:W-:Y:S02]  /*0d30*/  SEL R0, R7, RZ, P2 ;  /* 0x000000ff07007207 */ /* 0x000fe40001000000 */
[----:B------:R-:W-:Y:S02]  /*0d40*/  ISETP.NE.AND P1, PT, R8, RZ, P1 ;  /* 0x000000ff0800720c */ /* 0x000fe40000f25270 */
[----:B------:R-:W-:Y:S02]  /*0d50*/  SHF.R.U32.HI R0, RZ, R0, R5 ;  /* 0x00000000ff007219 */ /* 0x000fe40000011605 */
[----:B------:R-:W-:-:S02]  /*0d60*/  PLOP3.LUT P0, PT, P0, P1, PT, 0xf8, 0x8f ;  /* 0x00000000008f781c */ /* 0x000fc40000703f70 */
[----:B------:R-:W-:Y:S02]  /*0d70*/  SHF.R.U32.HI R8, RZ, 0x1, R0 ;  /* 0x00000001ff087819 */ /* 0x000fe40000011600 */
[----:B------:R-:W-:-:S04]  /*0d80*/  SEL R5, RZ, 0x1, !P0 ;  /* 0x00000001ff057807 */ /* 0x000fc80004000000 */
[----:B------:R-:W-:-:S04]  /*0d90*/  LOP3.LUT R5, R5, 0x1, R8, 0xf8, !PT ;  /* 0x0000000105057812 */ /* 0x000fc800078ef808 */
[----:B------:R-:W-:-:S04]  /*0da0*/  LOP3.LUT R5, R5, R0, RZ, 0xc0, !PT ;  /* 0x0000000005057212 */ /* 0x000fc800078ec0ff */
[----:B------:R-:W-:-:S04]  /*0db0*/  IADD3 R5, PT, PT, R8, R5, RZ ;  /* 0x0000000508057210 */ /* 0x000fc80007ffe0ff */
[----:B------:R-:W-:Y:S01]  /*0dc0*/  LOP3.LUT R6, R5, R6, RZ, 0xfc, !PT ;  /* 0x0000000605067212 */ /* 0x000fe200078efcff */
[----:B------:R-:W-:Y:S06]  /*0dd0*/  BRA `(.L_x_21) ;  /* 0x0000000000107947 */ /* 0x000fec0003800000 */
.L_x_20:
[----:B------:R-:W-:-:S04]  /*0de0*/  LOP3.LUT R6, R6, 0x80000000, RZ, 0xc0, !PT ;  /* 0x8000000006067812 */ /* 0x000fc800078ec0ff */
[----:B------:R-:W-:Y:S01]  /*0df0*/  LOP3.LUT R6, R6, 0x7f800000, RZ, 0xfc, !PT ;  /* 0x7f80000006067812 */ /* 0x000fe200078efcff */
[----:B------:R-:W-:Y:S06]  /*0e00*/  BRA `(.L_x_21) ;  /* 0x0000000000047947 */ /* 0x000fec0003800000 */
.L_x_19:
[----:B------:R-:W-:-:S07]  /*0e10*/  IMAD R6, R7, 0x800000, R6 ;  /* 0x0080000007067824 */ /* 0x000fce00078e0206 */
.L_x_21:
[----:B------:R-:W-:Y:S05]  /*0e20*/  BSYNC.RECONVERGENT B3 ;  /* 0x0000000000037941 */ /* 0x000fea0003800200 */
.L_x_18:
[----:B------:R-:W-:Y:S05]  /*0e30*/  BRA `(.L_x_22) ;  /* 0x0000000000207947 */ /* 0x000fea0003800000 */
.L_x_17:
[----:B------:R-:W-:-:S04]  /*0e40*/  LOP3.LUT R6, R7, 0x80000000, R6, 0x48, !PT ;  /* 0x8000000007067812 */ /* 0x000fc800078e4806 */
[----:B------:R-:W-:Y:S01]  /*0e50*/  LOP3.LUT R6, R6, 0x7f800000, RZ, 0xfc, !PT ;  /* 0x7f80000006067812 */ /* 0x000fe200078efcff */
[----:B------:R-:W-:Y:S06]  /*0e60*/  BRA `(.L_x_22) ;  /* 0x0000000000147947 */ /* 0x000fec0003800000 */
.L_x_16:
[----:B------:R-:W-:Y:S01]  /*0e70*/  LOP3.LUT R6, R7, 0x80000000, R6, 0x48, !PT ;  /* 0x8000000007067812 */ /* 0x000fe200078e4806 */
[----:B------:R-:W-:Y:S06]  /*0e80*/  BRA `(.L_x_22) ;  /* 0x00000000000c7947 */ /* 0x000fec0003800000 */
.L_x_15:
[----:B------:R-:W0:Y:S01]  /*0e90*/  MUFU.RSQ R6, -QNAN ;  /* 0xffc0000000067908 */ /* 0x000e220000001400 */
[----:B------:R-:W-:Y:S05]  /*0ea0*/  BRA `(.L_x_22) ;  /* 0x0000000000047947 */ /* 0x000fea0003800000 */
.L_x_14:
[----:B------:R-:W-:-:S07]  /*0eb0*/  FADD.FTZ R6, R0, 10 ;  /* 0x4120000000067421 */ /* 0x000fce0000010000 */
.L_x_22:
[----:B------:R-:W-:Y:S05]  /*0ec0*/  BSYNC.RECONVERGENT B0 ;  /* 0x0000000000007941 */ /* 0x000fea0003800200 */
.L_x_11:
[----:B------:R-:W-:-:S04]  /*0ed0*/  HFMA2 R5, -RZ, RZ, 0, 0 ;  /* 0x00000000ff057431 */ /* 0x000fc800000001ff */
[----:B0-----:R-:W-:Y:S05]  /*0ee0*/  RET.REL.NODEC R4 `(_Z12calc_fitnessv) ;  /* 0xfffffff004447950 */ /* 0x001fea0003c3ffff */
.L_x_23:
        /* <DEDUP_REMOVED lines=9> */
.L_x_74:


//--------------------- .text._Z11new_vel_posv    --------------------------
	.section	.text._Z11new_vel_posv,"ax",@progbits
	.align	128
        .global         _Z11new_vel_posv
        .type           _Z11new_vel_posv,@function
        .size           _Z11new_vel_posv,(.L_x_79 - _Z11new_vel_posv)
        .other          _Z11new_vel_posv,@"STO_CUDA_ENTRY STV_DEFAULT"
_Z11new_vel_posv:
.text._Z11new_vel_posv:
[----:B------:R-:W-:Y:S01]  /*0000*/  LDC R1, c[0x0][0x37c] ;  /* 0x0000df00ff017b82 */ /* 0x000fe20000000800 */
[----:B------:R-:W0:Y:S07]  /*0010*/  S2R R0, SR_TID.Y ;  /* 0x0000000000007919 */ /* 0x000e2e0000002200 */
[----:B------:R-:W0:Y:S01]  /*0020*/  S2UR UR4, SR_CTAID.X ;  /* 0x00000000000479c3 */ /* 0x000e220000002500 */
[----:B------:R-:W1:Y:S01]  /*0030*/  LDCU UR5, c[0x3][URZ] ;  /* 0x00c00000ff0577ac */ /* 0x000e620008000800 */
[----:B------:R-:W2:Y:S06]  /*0040*/  S2R R12, SR_TID.X ;  /* 0x00000000000c7919 */ /* 0x000eac0000002100 */
[----:B------:R-:W0:Y:S02]  /*0050*/  LDC R17, c[0x0][0x364] ;  /* 0x0000d900ff117b82 */ /* 0x000e240000000800 */
[----:B0-----:R-:W-:Y:S01]  /*0060*/  IMAD R17, R17, UR4, R0 ;  /* 0x0000000411117c24 */ /* 0x001fe2000f8e0200 */
[----:B-1----:R-:W-:-:S04]  /*0070*/  USHF.L.U32 UR4, UR5, 0x4, URZ ;  /* 0x0000000405047899 */ /* 0x002fc800080006ff */
[----:B--2---:R-:W-:-:S04]  /*0080*/  LEA R27, R17, R12, 0x4 ;  /* 0x0000000c111b7211 */ /* 0x004fc800078e20ff */
[----:B------:R-:W-:-:S04]  /*0090*/  ISETP.GE.AND P0, PT, R27, UR4, PT ;  /* 0x000000041b007c0c */ /* 0x000fc8000bf06270 */
[----:B------:R-:W-:-:S13]  /*00a0*/  ISETP.GE.OR P0, PT, R17, UR5, P0 ;  /* 0x0000000511007c0c */ /* 0x000fda0008706670 */
[----:B------:R-:W-:Y:S05]  /*00b0*/  @P0 EXIT ;  /* 0x000000000000094d */ /* 0x000fea0003800000 */
[----:B------:R-:W0:Y:S01]  /*00c0*/  LDC.64 R10, c[0x4][0x38] ;  /* 0x01000e00ff0a7b82 */ /* 0x000e220000000a00 */
[----:B------:R-:W0:Y:S07]  /*00d0*/  LDCU.64 UR6, c[0x0][0x358] ;  /* 0x00006b00ff0677ac */ /* 0x000e2e0008000a00 */
[----:B------:R-:W1:Y:S08]  /*00e0*/  LDC.64 R24, c[0x4][0x8] ;  /* 0x01000200ff187b82 */ /* 0x000e700000000a00 */
[----:B------:R-:W2:Y:S01]  /*00f0*/  LDC.64 R18, c[0x4][0x20] ;  /* 0x01000800ff127b82 */ /* 0x000ea20000000a00 */
[----:B0-----:R-:W3:Y:S04]  /*0100*/  LDG.E.64 R10, desc[UR6][R10.64] ;  /* 0x000000060a0a7981 */ /* 0x001ee8000c1e1b00 */
[----:B-1----:R-:W4:Y:S04]  /*0110*/  LDG.E.64 R24, desc[UR6][R24.64] ;  /* 0x0000000618187981 */ /* 0x002f28000c1e1b00 */
[----:B--2---:R-:W2:Y:S01]  /*0120*/  LDG.E.64 R2, desc[UR6][R18.64] ;  /* 0x0000000612027981 */ /* 0x004ea2000c1e1b00 */
[----:B------:R-:W0:Y:S08]  /*0130*/  LDC.64 R20, c[0x4][0x30] ;  /* 0x01000c00ff147b82 */ /* 0x000e300000000a00 */
[----:B------:R-:W1:Y:S02]  /*0140*/  LDC.64 R22, c[0x4][0x28] ;  /* 0x01000a00ff167b82 */ /* 0x000e640000000a00 */
[----:B-1----:R-:W5:Y:S01]  /*0150*/  LDG.E.64 R22, desc[UR6][R22.64] ;  /* 0x0000000616167981 */ /* 0x002f62000c1e1b00 */
[----:B---3--:R-:W-:-:S03]  /*0160*/  IMAD.WIDE R16, R17, 0x8, R10 ;  /* 0x0000000811107825 */ /* 0x008fc600078e020a */
[----:B0-----:R0:W3:Y:S04]  /*0170*/  LDG.E.64 R10, desc[UR6][R20.64] ;  /* 0x00000006140a7981 */ /* 0x0010e8000c1e1b00 */
[----:B------:R-:W3:Y:S01]  /*0180*/  LDG.E.64 R8, desc[UR6][R16.64] ;  /* 0x0000000610087981 */ /* 0x000ee2000c1e1b00 */
[----:B----4-:R-:W-:-:S06]  /*0190*/  IMAD.WIDE.U32 R12, R12, 0x10, R24 ;  /* 0x000000100c0c7825 */ /* 0x010fcc00078e0018 */
[----:B------:R-:W0:Y:S01]  /*01a0*/  LDG.E.128 R12, desc[UR6][R12.64] ;  /* 0x000000060c0c7981 */ /* 0x000e22000c1e1d00 */
[----:B--2---:R-:W-:-:S05]  /*01b0*/  IMAD.WIDE R2, R27, 0x10, R2 ;  /* 0x000000101b027825 */ /* 0x004fca00078e0202 */
[----:B------:R-:W0:Y:S01]  /*01c0*/  LDG.E.128 R4, desc[UR6][R2.64] ;  /* 0x0000000602047981 */ /* 0x000e22000c1e1d00 */
[----:B------:R-:W-:Y:S01]  /*01d0*/  HFMA2 R19, -RZ, RZ, 0, 0 ;  /* 0x00000000ff137431 */ /* 0x000fe200000001ff */
[----:B------:R-:W-:Y:S01]  /*01e0*/  UMOV UR4, URZ ;  /* 0x000000ff00047c82 */ /* 0x000fe20008000000 */
[----:B------:R-:W-:Y:S01]  /*01f0*/  HFMA2 R25, -RZ, RZ, 0, 0 ;  /* 0x00000000ff197431 */ /* 0x000fe200000001ff */
[----:B------:R-:W-:Y:S01]  /*0200*/  MOV R29, RZ ;  /* 0x000000ff001d7202 */ /* 0x000fe20000000f00 */
[----:B-----5:R-:W-:Y:S01]  /*0210*/  IMAD.WIDE R22, R27, 0x10, R22 ;  /* 0x000000101b167825 */ /* 0x020fe200078e0216 */
[----:B---3--:R-:W-:-:S05]  /*0220*/  MOV R18, R9 ;  /* 0x0000000900127202 */ /* 0x008fca0000000f00 */
[----:B------:R-:W-:-:S05]  /*0230*/  IMAD.WIDE.U32 R18, R8, -0x147e5, R18 ;  /* 0xfffeb81b08127825 */ /* 0x000fca00078e0012 */
[----:B------:R-:W-:-:S04]  /*0240*/  IADD3 R24, PT, PT, R19, UR4, RZ ;  /* 0x0000000413187c10 */ /* 0x000fc8000fffe0ff */
[----:B------:R-:W-:Y:S01]  /*0250*/  LOP3.LUT R0, R24, R18, RZ, 0x3c, !PT ;  /* 0x0000001218007212 */ /* 0x000fe200078e3cff */
[----:B------:R-:W-:-:S03]  /*0260*/  IMAD.WIDE.U32 R18, R18, -0x147e5, R24 ;  /* 0xfffeb81b12127825 */ /* 0x000fc600078e0018 */
[----:B------:R-:W-:Y:S01]  /*0270*/  I2FP.F32.U32 R0, R0 ;  /* 0x0000000000007245 */ /* 0x000fe20000201000 */
[----:B0-----:R-:W-:Y:S01]  /*0280*/  FADD R21, -R4, R12 ;  /* 0x0000000c04157221 */ /* 0x001fe20000000100 */
[----:B------:R-:W-:-:S03]  /*0290*/  IADD3 R28, PT, PT, R19, UR4, RZ ;  /* 0x00000004131c7c10 */ /* 0x000fc6000fffe0ff */
[----:B------:R-:W-:Y:S01]  /*02a0*/  FFMA R24, R0, 2.3283064365386962891e-10, RZ ;  /* 0x2f80000000187823 */ /* 0x000fe200000000ff */
[----:B------:R-:W-:Y:S01]  /*02b0*/  FADD R13, -R5, R13 ;  /* 0x0000000d050d7221 */ /* 0x000fe20000000100 */
[----:B------:R-:W-:Y:S02]  /*02c0*/  LOP3.LUT R0, R28, R18, RZ, 0x3c, !PT ;  /* 0x000000121c007212 */ /* 0x000fe400078e3cff */
[----:B------:R-:W-:Y:S01]  /*02d0*/  FMUL R19, R24, R21 ;  /* 0x0000001518137220 */ /* 0x000fe20000400000 */
[----:B------:R-:W-:-:S04]  /*02e0*/  IMAD.WIDE.U32 R28, R18, -0x147e5, R28 ;  /* 0xfffeb81b121c7825 */ /* 0x000fc800078e001c */
[C---:B------:R-:W-:Y:S01]  /*02f0*/  FFMA R21, R24.reuse, R21, R19 ;  /* 0x0000001518157223 */ /* 0x040fe20000000013 */
[----:B------:R-:W-:Y:S01]  /*0300*/  FMUL R19, R24, R13 ;  /* 0x0000000d18137220 */ /* 0x000fe20000400000 */
[----:B------:R-:W-:-:S03]  /*0310*/  IADD3 R12, PT, PT, R29, UR4, RZ ;  /* 0x000000041d0c7c10 */ /* 0x000fc6000fffe0ff */
[----:B------:R-:W-:Y:S01]  /*0320*/  FFMA R24, R24, R13, R19 ;  /* 0x0000000d18187223 */ /* 0x000fe20000000013 */
[----:B------:R-:W-:Y:S01]  /*0330*/  HFMA2 R13, -RZ, RZ, 0, 0 ;  /* 0x00000000ff0d7431 */ /* 0x000fe200000001ff */
[----:B------:R-:W-:-:S04]  /*0340*/  LOP3.LUT R18, R12, R28, RZ, 0x3c, !PT ;  /* 0x0000001c0c127212 */ /* 0x000fc800078e3cff */
[----:B------:R-:W-:Y:S01]  /*0350*/  I2FP.F32.U32 R18, R18 ;  /* 0x0000001200127245 */ /* 0x000fe20000201000 */
[----:B------:R-:W-:-:S04]  /*0360*/  IMAD.WIDE.U32 R28, R28, -0x147e5, R12 ;  /* 0xfffeb81b1c1c7825 */ /* 0x000fc800078e000c */
[----:B------:R-:W-:Y:S01]  /*0370*/  FADD R13, -R6, R14 ;  /* 0x0000000e060d7221 */ /* 0x000fe20000000100 */
[----:B------:R-:W-:-:S04]  /*0380*/  FFMA R18, R18, 2.3283064365386962891e-10, RZ ;  /* 0x2f80000012127823 */ /* 0x000fc800000000ff */
[----:B------:R-:W-:Y:S01]  /*0390*/  FMUL R19, R18, R13 ;  /* 0x0000000d12137220 */ /* 0x000fe20000400000 */
[----:B------:R-:W-:-:S03]  /*03a0*/  IADD3 R12, PT, PT, R29, UR4, RZ ;  /* 0x000000041d0c7c10 */ /* 0x000fc6000fffe0ff */
[----:B------:R-:W-:Y:S01]  /*03b0*/  FFMA R26, R18, R13, R19 ;  /* 0x0000000d121a7223 */ /* 0x000fe20000000013 */
[----:B------:R-:W-:-:S03]  /*03c0*/  MOV R13, RZ ;  /* 0x000000ff000d7202 */ /* 0x000fc60000000f00 */
[----:B------:R-:W-:Y:S01]  /*03d0*/  IMAD.WIDE.U32 R18, R28, -0x147e5, R12 ;  /* 0xfffeb81b1c127825 */ /* 0x000fe200078e000c */
[----:B------:R-:W-:-:S04]  /*03e0*/  LOP3.LUT R25, R12, R28, RZ, 0x3c, !PT ;  /* 0x0000001c0c197212 */ /* 0x000fc800078e3cff */
[----:B------:R-:W-:Y:S01]  /*03f0*/  IADD3 R20, PT, PT, R19, UR4, RZ ;  /* 0x0000000413147c10 */ /* 0x000fe2000fffe0ff */
[----:B------:R-:W-:-:S03]  /*0400*/  IMAD.WIDE R10, R27, 0x10, R10 ;  /* 0x000000101b0a7825 */ /* 0x000fc600078e020a */
[----:B------:R-:W-:-:S04]  /*0410*/  LOP3.LUT R12, R20, R18, RZ, 0x3c, !PT ;  /* 0x00000012140c7212 */ /* 0x000fc800078e3cff */
[----:B------:R-:W-:Y:S02]  /*0420*/  I2FP.F32.U32 R12, R12 ;  /* 0x0000000c000c7245 */ /* 0x000fe40000201000 */
[----:B------:R-:W-:Y:S01]  /*0430*/  LOP3.LUT R19, R9, R8, RZ, 0x3c, !PT ;  /* 0x0000000809137212 */ /* 0x000fe200078e3cff */
[----:B------:R-:W-:Y:S01]  /*0440*/  FADD R15, -R7, R15 ;  /* 0x0000000f070f7221 */ /* 0x000fe20000000100 */
[----:B------:R-:W2:Y:S01]  /*0450*/  LDG.E.128 R8, desc[UR6][R10.64] ;  /* 0x000000060a087981 */ /* 0x000ea2000c1e1d00 */
[----:B------:R-:W-:-:S04]  /*0460*/  FFMA R12, R12, 2.3283064365386962891e-10, RZ ;  /* 0x2f8000000c0c7823 */ /* 0x000fc800000000ff */
[----:B------:R-:W-:-:S04]  /*0470*/  FMUL R27, R12, R15 ;  /* 0x0000000f0c1b7220 */ /* 0x000fc80000400000 */
[----:B------:R-:W-:Y:S02]  /*0480*/  FFMA R27, R12, R15, R27 ;  /* 0x0000000f0c1b7223 */ /* 0x000fe4000000001b */
[----:B------:R-:W3:Y:S01]  /*0490*/  LDG.E.128 R12, desc[UR6][R22.64] ;  /* 0x00000006160c7981 */ /* 0x000ee2000c1e1d00 */
[----:B------:R-:W-:-:S05]  /*04a0*/  I2FP.F32.U32 R19, R19 ;  /* 0x0000001300137245 */ /* 0x000fca0000201000 */
[----:B------:R-:W-:Y:S01]  /*04b0*/  FFMA R19, R19, 2.3283064365386962891e-10, RZ ;  /* 0x2f80000013137823 */ /* 0x000fe200000000ff */
[----:B------:R-:W-:Y:S01]  /*04c0*/  I2FP.F32.U32 R0, R0 ;  /* 0x0000000000007245 */ /* 0x000fe20000201000 */
[----:B------:R-:W-:Y:S01]  /*04d0*/  UMOV UR4, 0xcccccccd ;  /* 0xcccccccd00047882 */ /* 0x000fe20000000000 */
[----:B------:R-:W-:-:S03]  /*04e0*/  UMOV UR5, 0x3feccccc ;  /* 0x3feccccc00057882 */ /* 0x000fc60000000000 */
[----:B------:R-:W-:Y:S01]  /*04f0*/  FFMA R0, R0, 2.3283064365386962891e-10, RZ ;  /* 0x2f80000000007823 */ /* 0x000fe200000000ff */
[----:B------:R-:W-:-:S05]  /*0500*/  I2FP.F32.U32 R25, R25 ;  /* 0x0000001900197245 */ /* 0x000fca0000201000 */
[----:B------:R-:W-:Y:S01]  /*0510*/  FFMA R25, R25, 2.3283064365386962891e-10, RZ ;  /* 0x2f80000019197823 */ /* 0x000fe200000000ff */
[----:B--2---:R-:W-:-:S04]  /*0520*/  FADD R8, -R4, R8 ;  /* 0x0000000804087221 */ /* 0x004fc80000000100 */
[----:B------:R-:W-:Y:S01]  /*0530*/  FMUL R8, R19, R8 ;  /* 0x0000000813087220 */ /* 0x000fe20000400000 */
[----:B------:R-:W-:-:S03]  /*0540*/  FADD R28, -R5, R9 ;  /* 0x00000009051c7221 */ /* 0x000fc60000000100 */
[----:B------:R-:W-:Y:S02]  /*0550*/  FFMA R21, R8, 2, R21 ;  /* 0x4000000008157823 */ /* 0x000fe40000000015 */
[----:B---3--:R-:W0:Y:S01]  /*0560*/  F2F.F64.F32 R8, R12 ;  /* 0x0000000c00087310 */ /* 0x008e220000201800 */
[----:B------:R-:W-:-:S04]  /*0570*/  FADD R29, -R6, R10 ;  /* 0x0000000a061d7221 */ /* 0x000fc80000000100 */
[----:B------:R-:W-:Y:S01]  /*0580*/  FMUL R29, R0, R29 ;  /* 0x0000001d001d7220 */ /* 0x000fe20000400000 */
[----:B0-----:R-:W-:-:S06]  /*0590*/  DMUL R8, R8, UR4 ;  /* 0x0000000408087c28 */ /* 0x001fcc0008000000 */
[----:B------:R-:W-:Y:S08]  /*05a0*/  F2F.F32.F64 R0, R8 ;  /* 0x0000000800007310 */ /* 0x000ff00000301000 */
[----:B------:R-:W0:Y:S02]  /*05b0*/  F2F.F64.F32 R8, R13 ;  /* 0x0000000d00087310 */ /* 0x000e240000201800 */
[----:B0-----:R-:W-:-:S06]  /*05c0*/  DMUL R12, R8, UR4 ;  /* 0x00000004080c7c28 */ /* 0x001fcc0008000000 */
[----:B------:R-:W0:Y:S01]  /*05d0*/  F2F.F64.F32 R8, R14 ;  /* 0x0000000e00087310 */ /* 0x000e220000201800 */
[----:B------:R-:W-:Y:S01]  /*05e0*/  FMUL R19, R19, R28 ;  /* 0x0000001c13137220 */ /* 0x000fe20000400000 */
[----:B0-----:R-:W-:-:S06]  /*05f0*/  DMUL R8, R8, UR4 ;  /* 0x0000000408087c28 */ /* 0x001fcc0008000000 */
[----:B------:R-:W-:Y:S08]  /*0600*/  F2F.F32.F64 R28, R8 ;  /* 0x00000008001c7310 */ /* 0x000ff00000301000 */
[----:B------:R-:W0:Y:S01]  /*0610*/  F2F.F64.F32 R8, R15 ;  /* 0x0000000f00087310 */ /* 0x000e220000201800 */
[----:B------:R-:W-:-:S07]  /*0620*/  FADD R11, -R7, R11 ;  /* 0x0000000b070b7221 */ /* 0x000fce0000000100 */
[----:B------:R-:W1:Y:S01]  /*0630*/  F2F.F32.F64 R10, R12 ;  /* 0x0000000c000a7310 */ /* 0x000e620000301000 */
[----:B0-----:R-:W-:-:S07]  /*0640*/  DMUL R8, R8, UR4 ;  /* 0x0000000408087c28 */ /* 0x001fce0008000000 */
[----:B------:R0:W2:Y:S01]  /*0650*/  F2F.F32.F64 R12, R8 ;  /* 0x00000008000c7310 */ /* 0x0000a20000301000 */
[----:B------:R-:W-:Y:S01]  /*0660*/  FFMA R19, R19, 2, R24 ;  /* 0x4000000013137823 */ /* 0x000fe20000000018 */
[----:B------:R-:W-:Y:S01]  /*0670*/  FMUL R24, R25, R11 ;  /* 0x0000000b19187220 */ /* 0x000fe20000400000 */
[----:B------:R-:W-:Y:S01]  /*0680*/  FADD R0, R0, R21 ;  /* 0x0000001500007221 */ /* 0x000fe20000000000 */
[----:B------:R-:W-:Y:S02]  /*0690*/  FFMA R29, R29, 2, R26 ;  /* 0x400000001d1d7823 */ /* 0x000fe4000000001a */
[----:B------:R-:W-:Y:S01]  /*06a0*/  FFMA R27, R24, 2, R27 ;  /* 0x40000000181b7823 */ /* 0x000fe2000000001b */
[----:B-1----:R-:W-:Y:S01]  /*06b0*/  FADD R10, R10, R19 ;  /* 0x000000130a0a7221 */ /* 0x002fe20000000000 */
[----:B------:R-:W-:Y:S01]  /*06c0*/  FSETP.GT.AND P1, PT, R0, 2, PT ;  /* 0x400000000000780b */ /* 0x000fe20003f24000 */
[----:B------:R-:W-:Y:S01]  /*06d0*/  FADD R28, R28, R29 ;  /* 0x0000001d1c1c7221 */ /* 0x000fe20000000000 */
[----:B0-----:R-:W-:Y:S01]  /*06e0*/  FMNMX.NAN R8, R0, -2, !PT ;  /* 0xc000000000087809 */ /* 0x001fe20007820000 */
[----:B--2---:R-:W-:-:S03]  /*06f0*/  FADD R12, R12, R27 ;  /* 0x0000001b0c0c7221 */ /* 0x004fc60000000000 */
[----:B------:R-:W-:Y:S02]  /*0700*/  FSEL R8, R8, 2, !P1 ;  /* 0x4000000008087808 */ /* 0x000fe40004800000 */
[C---:B------:R-:W-:Y:S02]  /*0710*/  FSETP.GT.AND P0, PT, R10.reuse, 2, PT ;  /* 0x400000000a00780b */ /* 0x040fe40003f04000 */
[----:B------:R-:W-:Y:S02]  /*0720*/  FMNMX.NAN R9, R10, -2, !PT ;  /* 0xc00000000a097809 */ /* 0x000fe40007820000 */
[C---:B------:R-:W-:Y:S02]  /*0730*/  FSETP.GT.AND P1, PT, R28.reuse, 2, PT ;  /* 0x400000001c00780b */ /* 0x040fe40003f24000 */
[----:B------:R-:W-:Y:S02]  /*0740*/  FMNMX.NAN R10, R28, -2, !PT ;  /* 0xc00000001c0a7809 */ /* 0x000fe40007820000 */
[----:B------:R-:W-:-:S02]  /*0750*/  FSETP.GT.AND P2, PT, R12, 2, PT ;  /* 0x400000000c00780b */ /* 0x000fc40003f44000 */
[----:B------:R-:W-:Y:S01]  /*0760*/  FMNMX.NAN R11, R12, -2, !PT ;  /* 0xc00000000c0b7809 */ /* 0x000fe20007820000 */
[----:B------:R-:W-:Y:S01]  /*0770*/  FADD R4, R4, R8 ;  /* 0x0000000804047221 */ /* 0x000fe20000000000 */
[----:B------:R-:W-:Y:S02]  /*0780*/  FSEL R9, R9, 2, !P0 ;  /* 0x4000000009097808 */ /* 0x000fe40004000000 */
[----:B------:R-:W-:Y:S02]  /*0790*/  FSEL R10, R10, 2, !P1 ;  /* 0x400000000a0a7808 */ /* 0x000fe40004800000 */
[----:B------:R-:W-:Y:S01]  /*07a0*/  FSEL R11, R11, 2, !P2 ;  /* 0x400000000b0b7808 */ /* 0x000fe20005000000 */
[----:B------:R-:W-:Y:S01]  /*07b0*/  FADD R5, R5, R9 ;  /* 0x0000000905057221 */ /* 0x000fe20000000000 */
[----:B------:R-:W-:Y:S01]  /*07c0*/  FSETP.GT.AND P1, PT, R4, 1, PT ;  /* 0x3f8000000400780b */ /* 0x000fe20003f24000 */
[----:B------:R-:W-:Y:S01]  /*07d0*/  FADD R6, R6, R10 ;  /* 0x0000000a06067221 */ /* 0x000fe20000000000 */
[----:B------:R-:W-:Y:S01]  /*07e0*/  FMNMX.NAN R4, R4, -1, !PT ;  /* 0xbf80000004047809 */ /* 0x000fe20007820000 */
[----:B------:R-:W-:Y:S01]  /*07f0*/  FADD R7, R7, R11 ;  /* 0x0000000b07077221 */ /* 0x000fe20000000000 */
[----:B------:R-:W-:-:S02]  /*0800*/  MOV R21, RZ ;  /* 0x000000ff00157202 */ /* 0x000fc40000000f00 */
[----:B------:R-:W-:Y:S02]  /*0810*/  FSEL R4, R4, 1, !P1 ;  /* 0x3f80000004047808 */ /* 0x000fe40004800000 */
[----:B------:R-:W-:Y:S02]  /*0820*/  FSETP.GT.AND P0, PT, R5, 1, PT ;  /* 0x3f8000000500780b */ /* 0x000fe40003f04000 */
[----:B------:R-:W-:Y:S02]  /*0830*/  FSETP.GT.AND P1, PT, R6, 1, PT ;  /* 0x3f8000000600780b */ /* 0x000fe40003f24000 */
[----:B------:R-:W-:Y:S01]  /*0840*/  FSETP.GT.AND P2, PT, R7, 1, PT ;  /* 0x3f8000000700780b */ /* 0x000fe20003f44000 */
[----:B------:R-:W-:Y:S01]  /*0850*/  IMAD.WIDE.U32 R18, R18, -0x147e5, R20 ;  /* 0xfffeb81b12127825 */ /* 0x000fe200078e0014 */
[----:B------:R-:W-:Y:S02]  /*0860*/  FMNMX.NAN R5, R5, -1, !PT ;  /* 0xbf80000005057809 */ /* 0x000fe40007820000 */
[----:B------:R-:W-:-:S02]  /*0870*/  FMNMX.NAN R6, R6, -1, !PT ;  /* 0xbf80000006067809 */ /* 0x000fc40007820000 */
[----:B------:R-:W-:Y:S01]  /*0880*/  FMNMX.NAN R7, R7, -1, !PT ;  /* 0xbf80000007077809 */ /* 0x000fe20007820000 */
[----:B------:R-:W-:Y:S01]  /*0890*/  UMOV UR4, URZ ;  /* 0x000000ff00047c82 */ /* 0x000fe20008000000 */
[----:B------:R-:W-:Y:S02]  /*08a0*/  FSEL R5, R5, 1, !P0 ;  /* 0x3f80000005057808 */ /* 0x000fe40004000000 */
[----:B------:R-:W-:Y:S02]  /*08b0*/  FSEL R6, R6, 1, !P1 ;  /* 0x3f80000006067808 */ /* 0x000fe40004800000 */
[----:B------:R-:W-:Y:S02]  /*08c0*/  FSEL R7, R7, 1, !P2 ;  /* 0x3f80000007077808 */ /* 0x000fe40005000000 */
[----:B------:R-:W-:-:S03]  /*08d0*/  IADD3 R19, PT, PT, R19, UR4, RZ ;  /* 0x0000000413137c10 */ /* 0x000fc6000fffe0ff */
[----:B------:R-:W-:Y:S04]  /*08e0*/  STG.E.128 desc[UR6][R2.64], R4 ;  /* 0x0000000402007986 */ /* 0x000fe8000c101d06 */
[----:B------:R-:W-:Y:S04]  /*08f0*/  STG.E.128 desc[UR6][R22.64], R8 ;  /* 0x0000000816007986 */ /* 0x000fe8000c101d06 */
[----:B------:R-:W-:Y:S01]  /*0900*/  STG.E.64 desc[UR6][R16.64], R18 ;  /* 0x0000001210007986 */ /* 0x000fe2000c101b06 */
[----:B------:R-:W-:Y:S05]  /*0910*/  EXIT ;  /* 0x000000000000794d */ /* 0x000fea0003800000 */
.L_x_24:
        /* <DEDUP_REMOVED lines=14> */
.L_x_79:


//--------------------- .text._Z13init_particlev  --------------------------
	.section	.text._Z13init_particlev,"ax",@progbits
	.align	128
        .global         _Z13init_particlev
        .type           _Z13init_particlev,@function
        .size           _Z13init_particlev,(.L_x_76 - _Z13init_particlev)
        .other          _Z13init_particlev,@"STO_CUDA_ENTRY STV_DEFAULT"
_Z13init_particlev:
.text._Z13init_particlev:
[----:B------:R-:W-:Y:S01]  /*0000*/  LDC R1, c[0x0][0x37c] ;  /* 0x0000df00ff017b82 */ /* 0x000fe20000000800 */
[----:B------:R-:W0:Y:S07]  /*0010*/  S2R R3, SR_TID.X ;  /* 0x0000000000037919 */ /* 0x000e2e0000002100 */
[----:B------:R-:W0:Y:S01]  /*0020*/  S2UR UR4, SR_CTAID.X ;  /* 0x00000000000479c3 */ /* 0x000e220000002500 */
[----:B------:R-:W1:Y:S07]  /*0030*/  LDCU UR5, c[0x3][URZ] ;  /* 0x00c00000ff0577ac */ /* 0x000e6e0008000800 */
[----:B------:R-:W0:Y:S02]  /*0040*/  LDC R2, c[0x0][0x360] ;  /* 0x0000d800ff027b82 */ /* 0x000e240000000800 */
[----:B0-----:R-:W-:-:S05]  /*0050*/  IMAD R2, R2, UR4, R3 ;  /* 0x0000000402027c24 */ /* 0x001fca000f8e0203 */
[----:B-1----:R-:W-:-:S13]  /*0060*/  ISETP.GE.AND P0, PT, R2, UR5, PT ;  /* 0x0000000502007c0c */ /* 0x002fda000bf06270 */
[----:B------:R-:W-:Y:S05]  /*0070*/  @P0 EXIT ;  /* 0x000000000000094d */ /* 0x000fea0003800000 */
[----:B------:R-:W-:Y:S01]  /*0080*/  IMAD.SHL.U32 R0, R2, 0x10, RZ ;  /* 0x0000001002007824 */ /* 0x000fe200078e00ff */
[--C-:B------:R-:W-:Y:S01]  /*0090*/  SHF.R.S32.HI R3, RZ, 0x1f, R2.reuse ;  /* 0x0000001fff037819 */ /* 0x100fe20000011402 */
[----:B------:R-:W-:Y:S01]  /*00a0*/  IMAD.MOV.U32 R4, RZ, RZ, R2 ;  /* 0x000000ffff047224 */ /* 0x000fe200078e0002 */
[----:B------:R-:W0:Y:S01]  /*00b0*/  LDCU.64 UR6, c[0x0][0x358] ;  /* 0x00006b00ff0677ac */ /* 0x000e220008000a00 */
[----:B------:R-:W-:Y:S02]  /*00c0*/  VIADD R10, R0, 0x1 ;  /* 0x00000001000a7836 */ /* 0x000fe40000000000 */
[----:B------:R-:W-:Y:S01]  /*00d0*/  IMAD.MOV.U32 R14, RZ, RZ, R0 ;  /* 0x000000ffff0e7224 */ /* 0x000fe200078e0000 */
[----:B------:R-:W-:Y:S01]  /*00e0*/  UMOV UR4, URZ ;  /* 0x000000ff00047c82 */ /* 0x000fe20008000000 */
[----:B------:R-:W-:Y:S02]  /*00f0*/  IMAD.MOV.U32 R5, RZ, RZ, R3 ;  /* 0x000000ffff057224 */ /* 0x000fe400078e0003 */
[----:B------:R-:W-:-:S07]  /*0100*/  IMAD.MOV.U32 R11, RZ, RZ, R10 ;  /* 0x000000ffff0b7224 */ /* 0x000fce00078e000a */
.L_x_25:
[----:B------:R-:W0:Y:S02]  /*0110*/  LDC.64 R8, c[0x4][0x20] ;  /* 0x01000800ff087b82 */ /* 0x000e240000000a00 */
[----:B0-----:R-:W2:Y:S06]  /*0120*/  LDG.E.64 R16, desc[UR6][R8.64] ;  /* 0x0000000608107981 */ /* 0x001eac000c1e1b00 */
[----:B------:R-:W0:Y:S01]  /*0130*/  LDC.64 R6, c[0x4][0x30] ;  /* 0x01000c00ff067b82 */ /* 0x000e220000000a00 */
[----:B-1----:R-:W-:Y:S01]  /*0140*/  IMAD.WIDE R12, R14, 0x10, RZ ;  /* 0x000000100e0c7825 */ /* 0x002fe200078e02ff */
[----:B------:R-:W-:-:S02]  /*0150*/  LOP3.LUT R18, R5, R4, RZ, 0x3c, !PT ;  /* 0x0000000405127212 */ /* 0x000fc400078e3cff */
[----:B------:R-:W-:Y:S01]  /*0160*/  LOP3.LUT R15, R12, 0x8, RZ, 0xfc, !PT ;  /* 0x000000080c0f7812 */ /* 0x000fe200078efcff */
[----:B------:R-:W-:Y:S01]  /*0170*/  IMAD.MOV.U32 R12, RZ, RZ, 0x30000000 ;  /* 0x30000000ff0c7424 */ /* 0x000fe200078e00ff */
[----:B------:R-:W-:-:S05]  /*0180*/  I2FP.F32.U32 R19, R18 ;  /* 0x0000001200137245 */ /* 0x000fca0000201000 */
[----:B------:R-:W-:Y:S01]  /*0190*/  FFMA R25, R19, R12, -1 ;  /* 0xbf80000013197423 */ /* 0x000fe2000000000c */
[----:B--2---:R-:W-:-:S05]  /*01a0*/  IADD3 R20, P0, PT, R16, R15, RZ ;  /* 0x0000000f10147210 */ /* 0x004fca0007f1e0ff */
[----:B------:R-:W-:-:S05]  /*01b0*/  IMAD.X R21, R13, 0x1, R17, P0 ;  /* 0x000000010d157824 */ /* 0x000fca00000e0611 */
[----:B------:R1:W-:Y:S04]  /*01c0*/  ST.E desc[UR6][R20.64+-0x8], R25 ;  /* 0xfffff81914007985 */ /* 0x0003e8000c101906 */
[----:B0-----:R-:W2:Y:S02]  /*01d0*/  LDG.E.64 R16, desc[UR6][R6.64] ;  /* 0x0000000606107981 */ /* 0x001ea4000c1e1b00 */
[----:B--2---:R-:W-:-:S05]  /*01e0*/  IADD3 R22, P0, PT, R16, R15, RZ ;  /* 0x0000000f10167210 */ /* 0x004fca0007f1e0ff */
[----:B------:R-:W-:-:S05]  /*01f0*/  IMAD.X R23, R13, 0x1, R17, P0 ;  /* 0x000000010d177824 */ /* 0x000fca00000e0611 */
[----:B------:R0:W-:Y:S04]  /*0200*/  ST.E desc[UR6][R22.64+-0x8], R25 ;  /* 0xfffff81916007985 */ /* 0x0001e8000c101906 */
[----:B------:R-:W1:Y:S01]  /*0210*/  LDG.E.64 R18, desc[UR6][R8.64] ;  /* 0x0000000608127981 */ /* 0x000e62000c1e1b00 */
[----:B------:R-:W-:Y:S01]  /*0220*/  IMAD.MOV.U32 R16, RZ, RZ, R5 ;  /* 0x000000ffff107224 */ /* 0x000fe200078e0005 */
[----:B------:R-:W-:Y:S01]  /*0230*/  UMOV UR5, URZ ;  /* 0x000000ff00057c82 */ /* 0x000fe20008000000 */
[----:B------:R-:W-:Y:S02]  /*0240*/  IMAD.MOV.U32 R17, RZ, RZ, RZ ;  /* 0x000000ffff117224 */ /* 0x000fe400078e00ff */
[----:B------:R-:W-:-:S04]  /*0250*/  IMAD.WIDE.U32 R16, R4, -0x147e5, R16 ;  /* 0xfffeb81b04107825 */ /* 0x000fc800078e0010 */
[----:B------:R-:W-:-:S05]  /*0260*/  VIADD R4, R17, UR5 ;  /* 0x0000000511047c36 */ /* 0x000fca0008000000 */
[----:B------:R-:W-:-:S04]  /*0270*/  LOP3.LUT R5, R4, R16, RZ, 0x3c, !PT ;  /* 0x0000001004057212 */ /* 0x000fc800078e3cff */
[----:B------:R-:W-:-:S05]  /*0280*/  I2FP.F32.U32 R5, R5 ;  /* 0x0000000500057245 */ /* 0x000fca0000201000 */
[----:B------:R-:W-:Y:S01]  /*0290*/  FFMA R27, R5, R12, -1 ;  /* 0xbf800000051b7423 */ /* 0x000fe2000000000c */
[----:B-1----:R-:W-:-:S05]  /*02a0*/  IADD3 R20, P0, PT, R18, R15, RZ ;  /* 0x0000000f12147210 */ /* 0x002fca0007f1e0ff */
[----:B------:R-:W-:-:S05]  /*02b0*/  IMAD.X R21, R13, 0x1, R19, P0 ;  /* 0x000000010d157824 */ /* 0x000fca00000e0613 */
[----:B------:R1:W-:Y:S04]  /*02c0*/  ST.E desc[UR6][R20.64+-0x4], R27 ;  /* 0xfffffc1b14007985 */ /* 0x0003e8000c101906 */
[----:B------:R-:W0:Y:S01]  /*02d0*/  LDG.E.64 R18, desc[UR6][R6.64] ;  /* 0x0000000606127981 */ /* 0x000e22000c1e1b00 */
[----:B------:R-:W-:Y:S01]  /*02e0*/  IMAD.MOV.U32 R5, RZ, RZ, RZ ;  /* 0x000000ffff057224 */ /* 0x000fe200078e00ff */
[----:B0-----:R-:W-:-:S05]  /*02f0*/  IADD3 R22, P0, PT, R18, R15, RZ ;  /* 0x0000000f12167210 */ /* 0x001fca0007f1e0ff */
[----:B------:R-:W-:-:S05]  /*0300*/  IMAD.X R23, R13, 0x1, R19, P0 ;  /* 0x000000010d177824 */ /* 0x000fca00000e0613 */
[----:B------:R0:W-:Y:S04]  /*0310*/  ST.E desc[UR6][R22.64+-0x4], R27 ;  /* 0xfffffc1b16007985 */ /* 0x0001e8000c101906 */
[----:B------:R-:W1:Y:S01]  /*0320*/  LDG.E.64 R18, desc[UR6][R8.64] ;  /* 0x0000000608127981 */ /* 0x000e62000c1e1b00 */
[----:B------:R-:W-:-:S04]  /*0330*/  IMAD.WIDE.U32 R16, R16, -0x147e5, R4 ;  /* 0xfffeb81b10107825 */ /* 0x000fc800078e0004 */
[----:B------:R-:W-:-:S05]  /*0340*/  VIADD R4, R17, UR5 ;  /* 0x0000000511047c36 */ /* 0x000fca0008000000 */
[----:B------:R-:W-:-:S04]  /*0350*/  LOP3.LUT R5, R4, R16, RZ, 0x3c, !PT ;  /* 0x0000001004057212 */ /* 0x000fc800078e3cff */
[----:B------:R-:W-:-:S05]  /*0360*/  I2FP.F32.U32 R5, R5 ;  /* 0x0000000500057245 */ /* 0x000fca0000201000 */
[----:B------:R-:W-:Y:S01]  /*0370*/  FFMA R29, R5, R12, -1 ;  /* 0xbf800000051d7423 */ /* 0x000fe2000000000c */
[----:B-1----:R-:W-:-:S05]  /*0380*/  IADD3 R20, P0, PT, R18, R15, RZ ;  /* 0x0000000f12147210 */ /* 0x002fca0007f1e0ff */
[----:B------:R-:W-:-:S05]  /*0390*/  IMAD.X R21, R13, 0x1, R19, P0 ;  /* 0x000000010d157824 */ /* 0x000fca00000e0613 */
[----:B------:R-:W-:Y:S04]  /*03a0*/  ST.E desc[UR6][R20.64], R29 ;  /* 0x0000001d14007985 */ /* 0x000fe8000c101906 */
[----:B------:R-:W0:Y:S01]  /*03b0*/  LDG.E.64 R18, desc[UR6][R6.64] ;  /* 0x0000000606127981 */ /* 0x000e22000c1e1b00 */
[----:B------:R-:W-:Y:S01]  /*03c0*/  IMAD.MOV.U32 R5, RZ, RZ, RZ ;  /* 0x000000ffff057224 */ /* 0x000fe200078e00ff */
[----:B0-----:R-:W-:-:S05]  /*03d0*/  IADD3 R22, P0, PT, R18, R15, RZ ;  /* 0x0000000f12167210 */ /* 0x001fca0007f1e0ff */
[----:B------:R-:W-:-:S05]  /*03e0*/  IMAD.X R23, R13, 0x1, R19, P0 ;  /* 0x000000010d177824 */ /* 0x000fca00000e0613 */
[----:B------:R0:W-:Y:S04]  /*03f0*/  ST.E desc[UR6][R22.64], R29 ;  /* 0x0000001d16007985 */ /* 0x0001e8000c101906 */
[----:B------:R-:W2:Y:S01]  /*0400*/  LDG.E.64 R18, desc[UR6][R8.64] ;  /* 0x0000000608127981 */ /* 0x000ea2000c1e1b00 */
[----:B------:R-:W-:-:S04]  /*0410*/  IMAD.WIDE.U32 R4, R16, -0x147e5, R4 ;  /* 0xfffeb81b10047825 */ /* 0x000fc800078e0004 */
[----:B------:R-:W-:-:S05]  /*0420*/  VIADD R16, R5, UR5 ;  /* 0x0000000505107c36 */ /* 0x000fca0008000000 */
[----:B------:R-:W-:-:S04]  /*0430*/  LOP3.LUT R5, R16, R4, RZ, 0x3c, !PT ;  /* 0x0000000410057212 */ /* 0x000fc800078e3cff */
[----:B------:R-:W-:-:S05]  /*0440*/  I2FP.F32.U32 R5, R5 ;  /* 0x0000000500057245 */ /* 0x000fca0000201000 */
[----:B------:R-:W-:Y:S01]  /*0450*/  FFMA R27, R5, R12, -1 ;  /* 0xbf800000051b7423 */ /* 0x000fe2000000000c */
[----:B--2---:R-:W-:-:S05]  /*0460*/  IADD3 R24, P0, PT, R18, R15, RZ ;  /* 0x0000000f12187210 */ /* 0x004fca0007f1e0ff */
        /* <DEDUP_REMOVED lines=9> */
[----:B------:R-:W-:-:S04]  /*0500*/  IMAD.WIDE R4, R11, 0x10, RZ ;  /* 0x000000100b047825 */ /* 0x000fc800078e02ff */
[----:B------:R-:W-:Y:S01]  /*0510*/  VIADD R16, R19, UR5 ;  /* 0x0000000513107c36 */ /* 0x000fe20008000000 */
[----:B------:R-:W-:-:S04]  /*0520*/  LOP3.LUT R4, R4, 0x8, RZ, 0xfc, !PT ;  /* 0x0000000804047812 */ /* 0x000fc800078efcff */
[----:B------:R-:W-:-:S04]  /*0530*/  LOP3.LUT R13, R16, R18, RZ, 0x3c, !PT ;  /* 0x00000012100d7212 */ /* 0x000fc800078e3cff */
[----:B------:R-:W-:-:S05]  /*0540*/  I2FP.F32.U32 R13, R13 ;  /* 0x0000000d000d7245 */ /* 0x000fca0000201000 */
[----:B------:R-:W-:Y:S01]  /*0550*/  FFMA R13, R13, R12, -1 ;  /* 0xbf8000000d0d7423 */ /* 0x000fe2000000000c */
[----:B-1----:R-:W-:-:S05]  /*0560*/  IADD3 R24, P0, PT, R20, R4, RZ ;  /* 0x0000000414187210 */ /* 0x002fca0007f1e0ff */
[----:B------:R-:W-:-:S05]  /*0570*/  IMAD.X R25, R5, 0x1, R21, P0 ;  /* 0x0000000105197824 */ /* 0x000fca00000e0615 */
[----:B------:R1:W-:Y:S04]  /*0580*/  ST.E desc[UR6][R24.64+-0x8], R13 ;  /* 0xfffff80d18007985 */ /* 0x0003e8000c101906 */
[----:B------:R-:W0:Y:S01]  /*0590*/  LDG.E.64 R20, desc[UR6][R6.64] ;  /* 0x0000000606147981 */ /* 0x000e22000c1e1b00 */
[----:B------:R-:W-:Y:S01]  /*05a0*/  IMAD.WIDE.U32 R18, R18, -0x147e5, R16 ;  /* 0xfffeb81b12127825 */ /* 0x000fe200078e0010 */
[----:B0-----:R-:W-:-:S05]  /*05b0*/  IADD3 R22, P0, PT, R20, R4, RZ ;  /* 0x0000000414167210 */ /* 0x001fca0007f1e0ff */
[----:B------:R-:W-:-:S05]  /*05c0*/  IMAD.X R23, R5, 0x1, R21, P0 ;  /* 0x0000000105177824 */ /* 0x000fca00000e0615 */
[----:B------:R0:W-:Y:S04]  /*05d0*/  ST.E desc[UR6][R22.64+-0x8], R13 ;  /* 0xfffff80d16007985 */ /* 0x0001e8000c101906 */
[----:B------:R-:W1:Y:S01]  /*05e0*/  LDG.E.64 R20, desc[UR6][R8.64] ;  /* 0x0000000608147981 */ /* 0x000e62000c1e1b00 */
        /* <DEDUP_REMOVED lines=21> */
[----:B------:R-:W-:Y:S01]  /*0740*/  IMAD.WIDE.U32 R16, R18, -0x147e5, R16 ;  /* 0xfffeb81b12107825 */ /* 0x000fe200078e0010 */
[----:B0-----:R-:W-:-:S05]  /*0750*/  IADD3 R22, P0, PT, R20, R4, RZ ;  /* 0x0000000414167210 */ /* 0x001fca0007f1e0ff */
[----:B------:R-:W-:-:S05]  /*0760*/  IMAD.X R23, R5, 0x1, R21, P0 ;  /* 0x0000000105177824 */ /* 0x000fca00000e0615 */
[----:B------:R0:W-:Y:S04]  /*0770*/  ST.E desc[UR6][R22.64], R13 ;  /* 0x0000000d16007985 */ /* 0x0001e8000c101906 */
[----:B------:R-:W2:Y:S01]  /*0780*/  LDG.E.64 R20, desc[UR6][R8.64] ;  /* 0x0000000608147981 */ /* 0x000ea2000c1e1b00 */
[----:B------:R-:W-:-:S05]  /*0790*/  VIADD R18, R17, UR5 ;  /* 0x0000000511127c36 */ /* 0x000fca0008000000 */
[----:B------:R-:W-:-:S04]  /*07a0*/  LOP3.LUT R15, R18, R16, RZ, 0x3c, !PT ;  /* 0x00000010120f7212 */ /* 0x000fc800078e3cff */
[----:B------:R-:W-:-:S05]  /*07b0*/  I2FP.F32.U32 R15, R15 ;  /* 0x0000000f000f7245 */ /* 0x000fca0000201000 */
[----:B------:R-:W-:Y:S01]  /*07c0*/  FFMA R15, R15, R12, -1 ;  /* 0xbf8000000f0f7423 */ /* 0x000fe2000000000c */
[----:B--2---:R-:W-:-:S05]  /*07d0*/  IADD3 R20, P0, PT, R20, R4, RZ ;  /* 0x0000000414147210 */ /* 0x004fca0007f1e0ff */
[----:B------:R-:W-:-:S05]  /*07e0*/  IMAD.X R21, R5, 0x1, R21, P0 ;  /* 0x0000000105157824 */ /* 0x000fca00000e0615 */
[----:B------:R1:W-:Y:S04]  /*07f0*/  ST.E desc[UR6][R20.64+0x4], R15 ;  /* 0x0000040f14007985 */ /* 0x0003e8000c101906 */
[----:B------:R-:W2:Y:S01]  /*0800*/  LDG.E.64 R6, desc[UR6][R6.64] ;  /* 0x0000000606067981 */ /* 0x000ea2000c1e1b00 */
[----:B------:R-:W-:Y:S01]  /*0810*/  UIADD3 UR4, UPT, UPT, UR4, 0x2, URZ ;  /* 0x0000000204047890 */ /* 0x000fe2000fffe0ff */
[----:B------:R-:W-:Y:S02]  /*0820*/  IMAD.MOV.U32 R19, RZ, RZ, RZ ;  /* 0x000000ffff137224 */ /* 0x000fe400078e00ff */
[----:B------:R-:W-:Y:S01]  /*0830*/  VIADD R11, R11, 0x2 ;  /* 0x000000020b0b7836 */ /* 0x000fe20000000000 */
[----:B------:R-:W-:Y:S01]  /*0840*/  UISETP.NE.AND UP0, UPT, UR4, 0x10, UPT ;  /* 0x000000100400788c */ /* 0x000fe2000bf05270 */
[----:B------:R-:W-:Y:S01]  /*0850*/  VIADD R14, R14, 0x2 ;  /* 0x000000020e0e7836 */ /* 0x000fe20000000000 */
[----:B--2---:R-:W-:-:S05]  /*0860*/  IADD3 R12, P0, PT, R6, R4, RZ ;  /* 0x00000004060c7210 */ /* 0x004fca0007f1e0ff */
[----:B0-----:R-:W-:Y:S02]  /*0870*/  IMAD.X R13, R5, 0x1, R7, P0 ;  /* 0x00000001050d7824 */ /* 0x001fe400000e0607 */
[----:B------:R-:W-:-:S03]  /*0880*/  IMAD.WIDE.U32 R4, R16, -0x147e5, R18 ;  /* 0xfffeb81b10047825 */ /* 0x000fc600078e0012 */
[----:B------:R1:W-:Y:S01]  /*0890*/  ST.E desc[UR6][R12.64+0x4], R15 ;  /* 0x0000040f0c007985 */ /* 0x0003e2000c101906 */
[----:B------:R-:W-:Y:S01]  /*08a0*/  VIADD R5, R5, UR5 ;  /* 0x0000000505057c36 */ /* 0x000fe20008000000 */
[----:B------:R-:W-:Y:S06]  /*08b0*/  BRA.U UP0, `(.L_x_25) ;  /* 0xfffffff900147547 */ /* 0x000fec000b83ffff */
[----:B------:R-:W0:Y:S01]  /*08c0*/  LDC.64 R6, c[0x4][0x28] ;  /* 0x01000a00ff067b82 */ /* 0x000e220000000a00 */
[----:B------:R-:W-:Y:S01]  /*08d0*/  IMAD.MOV.U32 R11, RZ, RZ, R0 ;  /* 0x000000ffff0b7224 */ /* 0x000fe200078e0000 */
[----:B------:R-:W-:-:S06]  /*08e0*/  UMOV UR4, URZ ;  /* 0x000000ff00047c82 */ /* 0x000fcc0008000000 */
.L_x_26:
[----:B0-----:R-:W2:Y:S01]  /*08f0*/  LDG.E.64 R16, desc[UR6][R6.64] ;  /* 0x0000000606107981 */ /* 0x001ea2000c1e1b00 */
[----:B-1----:R-:W-:Y:S01]  /*0900*/  IMAD.WIDE R12, R11, 0x10, RZ ;  /* 0x000000100b0c7825 */ /* 0x002fe200078e02ff */
[----:B------:R-:W-:Y:S02]  /*0910*/  LOP3.LUT R15, R5, R4, RZ, 0x3c, !PT ;  /* 0x00000004050f7212 */ /* 0x000fe400078e3cff */
[----:B------:R-:W-:Y:S01]  /*0920*/  LOP3.LUT R14, R12, 0x8, RZ, 0xfc, !PT ;  /* 0x000000080c0e7812 */ /* 0x000fe200078efcff */
[----:B------:R-:W-:Y:S01]  /*0930*/  IMAD.MOV.U32 R12, RZ, RZ, 0x30800000 ;  /* 0x30800000ff0c7424 */ /* 0x000fe200078e00ff */
[----:B------:R-:W-:-:S05]  /*0940*/  I2FP.F32.U32 R15, R15 ;  /* 0x0000000f000f7245 */ /* 0x000fca0000201000 */
[----:B------:R-:W-:Y:S01]  /*0950*/  FFMA R15, R15, R12, -2 ;  /* 0xc00000000f0f7423 */ /* 0x000fe2000000000c */
[----:B--2---:R-:W-:-:S05]  /*0960*/  IADD3 R18, P0, PT, R16, R14, RZ ;  /* 0x0000000e10127210 */ /* 0x004fca0007f1e0ff */
[----:B------:R-:W-:-:S05]  /*0970*/  IMAD.X R19, R13, 0x1, R17, P0 ;  /* 0x000000010d137824 */ /* 0x000fca00000e0611 */
[----:B------:R0:W-:Y:S04]  /*0980*/  ST.E desc[UR6][R18.64+-0x8], R15 ;  /* 0xfffff80f12007985 */ /* 0x0001e8000c101906 */
[----:B------:R-:W2:Y:S01]  /*0990*/  LDG.E.64 R16, desc[UR6][R6.64] ;  /* 0x0000000606107981 */ /* 0x000ea2000c1e1b00 */
[----:B------:R-:W-:Y:S01]  /*09a0*/  UMOV UR5, URZ ;  /* 0x000000ff00057c82 */ /* 0x000fe20008000000 */
[----:B0-----:R-:W-:Y:S02]  /*09b0*/  IMAD.MOV.U32 R18, RZ, RZ, R5 ;  /* 0x000000ffff127224 */ /* 0x001fe400078e0005 */
[----:B------:R-:W-:Y:S02]  /*09c0*/  IMAD.MOV.U32 R19, RZ, RZ, RZ ;  /* 0x000000ffff137224 */ /* 0x000fe400078e00ff */
        /* <DEDUP_REMOVED lines=19> */
[----:B------:R-:W-:-:S04]  /*0b00*/  IMAD.WIDE.U32 R20, R20, -0x147e5, R22 ;  /* 0xfffeb81b14147825 */ /* 0x000fc800078e0016 */
[----:B------:R-:W-:-:S05]  /*0b10*/  VIADD R22, R21, UR5 ;  /* 0x0000000515167c36 */ /* 0x000fca0008000000 */
[----:B0-----:R-:W-:-:S04]  /*0b20*/  LOP3.LUT R16, R22, R20, RZ, 0x3c, !PT ;  /* 0x0000001416107212 */ /* 0x001fc800078e3cff */
[----:B------:R-:W-:Y:S02]  /*0b30*/  I2FP.F32.U32 R21, R16 ;  /* 0x0000001000157245 */ /* 0x000fe40000201000 */
[----:B--2---:R-:W-:-:S05]  /*0b40*/  IADD3 R16, P0, PT, R4, R14, RZ ;  /* 0x0000000e04107210 */ /* 0x004fca0007f1e0ff */
[----:B------:R-:W-:Y:S02]  /*0b50*/  IMAD.X R17, R13, 0x1, R5, P0 ;  /* 0x000000010d117824 */ /* 0x000fe400000e0605 */
[----:B------:R-:W-:-:S05]  /*0b60*/  FFMA R13, R21, R12, -2 ;  /* 0xc0000000150d7423 */ /* 0x000fca000000000c */
[----:B------:R0:W-:Y:S04]  /*0b70*/  ST.E desc[UR6][R16.64+0x4], R13 ;  /* 0x0000040d10007985 */ /* 0x0001e8000c101906 */
[----:B-1----:R-:W2:Y:S01]  /*0b80*/  LDG.E.64 R14, desc[UR6][R6.64] ;  /* 0x00000006060e7981 */ /* 0x002ea2000c1e1b00 */
[----:B------:R-:W-:-:S04]  /*0b90*/  IMAD.WIDE.U32 R20, R20, -0x147e5, R22 ;  /* 0xfffeb81b14147825 */ /* 0x000fc800078e0016 */
[----:B------:R-:W-:Y:S02]  /*0ba0*/  VIADD R22, R21, UR5 ;  /* 0x0000000515167c36 */ /* 0x000fe40008000000 */
[----:B------:R-:W-:-:S03]  /*0bb0*/  IMAD.WIDE R4, R10, 0x10, RZ ;  /* 0x000000100a047825 */ /* 0x000fc600078e02ff */
[----:B------:R-:W-:Y:S02]  /*0bc0*/  LOP3.LUT R18, R22, R20, RZ, 0x3c, !PT ;  /* 0x0000001416127212 */ /* 0x000fe400078e3cff */
[----:B------:R-:W-:Y:S02]  /*0bd0*/  LOP3.LUT R4, R4, 0x8, RZ, 0xfc, !PT ;  /* 0x0000000804047812 */ /* 0x000fe400078efcff */
[----:B------:R-:W-:-:S05]  /*0be0*/  I2FP.F32.U32 R21, R18 ;  /* 0x0000001200157245 */ /* 0x000fca0000201000 */
[----:B0-----:R-:W-:Y:S01]  /*0bf0*/  FFMA R13, R21, R12, -2 ;  /* 0xc0000000150d7423 */ /* 0x001fe2000000000c */
[----:B--2---:R-:W-:-:S05]  /*0c00*/  IADD3 R18, P0, PT, R14, R4, RZ ;  /* 0x000000040e127210 */ /* 0x004fca0007f1e0ff */
        /* <DEDUP_REMOVED lines=15> */
[----:B------:R-:W-:-:S05]  /*0d00*/  I2FP.F32.U32 R13, R13 ;  /* 0x0000000d000d7245 */ /* 0x000fca0000201000 */
[----:B------:R-:W-:Y:S01]  /*0d10*/  FFMA R13, R13, R12, -2 ;  /* 0xc00000000d0d7423 */ /* 0x000fe2000000000c */
[----:B--2---:R-:W-:-:S05]  /*0d20*/  IADD3 R18, P0, PT, R14, R4, RZ ;  /* 0x000000040e127210 */ /* 0x004fca0007f1e0ff */
[----:B------:R-:W-:-:S05]  /*0d30*/  IMAD.X R19, R5, 0x1, R15, P0 ;  /* 0x0000000105137824 */ /* 0x000fca00000e060f */
[----:B------:R-:W-:Y:S04]  /*0d40*/  ST.E desc[UR6][R18.64], R13 ;  /* 0x0000000d12007985 */ /* 0x000fe8000c101906 */
[----:B------:R-:W2:Y:S01]  /*0d50*/  LDG.E.64 R14, desc[UR6][R6.64] ;  /* 0x00000006060e7981 */ /* 0x000ea2000c1e1b00 */
[----:B------:R-:W-:Y:S01]  /*0d60*/  IMAD.WIDE.U32 R20, R20, -0x147e5, R22 ;  /* 0xfffeb81b14147825 */ /* 0x000fe200078e0016 */
[----:B------:R-:W-:-:S03]  /*0d70*/  UIADD3 UR4, UPT, UPT, UR4, 0x2, URZ ;  /* 0x0000000204047890 */ /* 0x000fc6000fffe0ff */
[----:B-1----:R-:W-:Y:S01]  /*0d80*/  VIADD R16, R21, UR5 ;  /* 0x0000000515107c36 */ /* 0x002fe20008000000 */
[----:B------:R-:W-:Y:S01]  /*0d90*/  UISETP.NE.AND UP0, UPT, UR4, 0x10, UPT ;  /* 0x000000100400788c */ /* 0x000fe2000bf05270 */
[----:B------:R-:W-:Y:S02]  /*0da0*/  VIADD R10, R10, 0x2 ;  /* 0x000000020a0a7836 */ /* 0x000fe40000000000 */
[----:B------:R-:W-:Y:S01]  /*0db0*/  VIADD R11, R11, 0x2 ;  /* 0x000000020b0b7836 */ /* 0x000fe20000000000 */
[----:B------:R-:W-:-:S04]  /*0dc0*/  LOP3.LUT R17, R16, R20, RZ, 0x3c, !PT ;  /* 0x0000001410117212 */ /* 0x000fc800078e3cff */
[----:B------:R-:W-:-:S05]  /*0dd0*/  I2FP.F32.U32 R17, R17 ;  /* 0x0000001100117245 */ /* 0x000fca0000201000 */
[----:B------:R-:W-:Y:S01]  /*0de0*/  FFMA R17, R17, R12, -2 ;  /* 0xc000000011117423 */ /* 0x000fe2000000000c */
[----:B--2---:R-:W-:-:S05]  /*0df0*/  IADD3 R14, P0, PT, R14, R4, RZ ;  /* 0x000000040e0e7210 */ /* 0x004fca0007f1e0ff */
[----:B------:R-:W-:-:S05]  /*0e00*/  IMAD.X R15, R5, 0x1, R15, P0 ;  /* 0x00000001050f7824 */ /* 0x000fca00000e060f */
[----:B------:R0:W-:Y:S02]  /*0e10*/  ST.E desc[UR6][R14.64+0x4], R17 ;  /* 0x000004110e007985 */ /* 0x0001e4000c101906 */
[----:B0-----:R-:W-:Y:S02]  /*0e20*/  IMAD.MOV.U32 R17, RZ, RZ, RZ ;  /* 0x000000ffff117224 */ /* 0x001fe400078e00ff */
[----:B------:R-:W-:-:S04]  /*0e30*/  IMAD.WIDE.U32 R4, R20, -0x147e5, R16 ;  /* 0xfffeb81b14047825 */ /* 0x000fc800078e0010 */
[----:B------:R-:W-:Y:S01]  /*0e40*/  VIADD R5, R5, UR5 ;  /* 0x0000000505057c36 */ /* 0x000fe20008000000 */
[----:B------:R-:W-:Y:S06]  /*0e50*/  BRA.U UP0, `(.L_x_26) ;  /* 0xfffffff900a47547 */ /* 0x000fec000b83ffff */
[----:B------:R-:W2:Y:S01]  /*0e60*/  LDG.E.64 R8, desc[UR6][R8.64] ;  /* 0x0000000608087981 */ /* 0x000ea2000c1e1b00 */
[----:B------:R-:W-:Y:S01]  /*0e70*/  CS2R R6, SRZ ;  /* 0x0000000000067805 */ /* 0x000fe2000001ff00 */
[----:B------:R-:W-:Y:S01]  /*0e80*/  UMOV UR8, 0x18 ;  /* 0x0000001800087882 */ /* 0x000fe20000000000 */
[----:B------:R-:W-:Y:S01]  /*0e90*/  UMOV UR4, URZ ;  /* 0x000000ff00047c82 */ /* 0x000fe20008000000 */
[----:B--2---:R-:W-:-:S03]  /*0ea0*/  IMAD.WIDE R10, R0, 0x10, R8 ;  /* 0x00000010000a7825 */ /* 0x004fc600078e0208 */
[----:B------:R-:W-:-:S05]  /*0eb0*/  IADD3 R8, P0, PT, R10, 0x8, RZ ;  /* 0x000000080a087810 */ /* 0x000fca0007f1e0ff */
[----:B------:R-:W-:-:S08]  /*0ec0*/  IMAD.X R9, RZ, RZ, R11, P0 ;  /* 0x000000ffff097224 */ /* 0x000fd000000e060b */
.L_x_57:
[----:B--2---:R-:W2:Y:S01]  /*0ed0*/  LD.E R28, desc[UR6][R8.64+-0x8] ;  /* 0xfffff806081c7980 */ /* 0x004ea2000c101900 */
[----:B------:R-:W2:Y:S01]  /*0ee0*/  LDCU UR5, c[0x3][UR8+-0x8] ;  /* 0x00ffff00080577ac */ /* 0x000ea20008000800 */
[----:B------:R-:W-:Y:S01]  /*0ef0*/  BSSY.RECONVERGENT B0, `(.L_x_27) ;  /* 0x0000008000007945 */ /* 0x000fe20003800200 */
[----:B------:R-:W-:Y:S01]  /*0f00*/  MOV R0, 0xf70 ;  /* 0x00000f7000007802 */ /* 0x000fe20000000f00 */
[----:B------:R-:W-:-:S04]  /*0f10*/  UIADD3 UR4, UPT, UPT, UR4, 0x1, URZ ;  /* 0x0000000104047890 */ /* 0x000fc8000fffe0ff */
[----:B------:R-:W-:Y:S01]  /*0f20*/  UISETP.NE.AND UP0, UPT, UR4, 0x10, UPT ;  /* 0x000000100400788c */ /* 0x000fe2000bf05270 */
[----:B--2---:R-:W-:-:S04]  /*0f30*/  FADD R29, R28, -UR5 ;  /* 0x800000051c1d7e21 */ /* 0x004fc80008000000 */
[----:B0-----:R-:W0:Y:S02]  /*0f40*/  F2F.F64.F32 R32, R29 ;  /* 0x0000001d00207310 */ /* 0x001e240000201800 */
[----:B01-34-:R-:W-:-:S11]  /*0f50*/  DADD R18, -RZ, |R32| ;  /* 0x00000000ff127229 */ /* 0x01bfd60000000520 */
[----:B------:R-:W-:Y:S05]  /*0f60*/  CALL.REL.NOINC `($_Z13init_particlev$__internal_accurate_pow) ;  /* 0x0000001400b87944 */ /* 0x000fea0003c00000 */
[----:B------:R-:W-:Y:S05]  /*0f70*/  BSYNC.RECONVERGENT B0 ;  /* 0x0000000000007941 */ /* 0x000fea0003800200 */
.L_x_27:
[----:B------:R-:W-:Y:S01]  /*0f80*/  DADD R12, R32, 2 ;  /* 0x40000000200c7429 */ /* 0x000fe20000000000 */
[----:B------:R0:W1:Y:S01]  /*0f90*/  F2F.F64.F32 R16, R7 ;  /* 0x0000000700107310 */ /* 0x0000620000201800 */
[C---:B------:R-:W-:Y:S01]  /*0fa0*/  FSETP.NEU.AND P1, PT, R29.reuse, RZ, PT ;  /* 0x000000ff1d00720b */ /* 0x040fe20003f2d000 */
[----:B------:R-:W-:Y:S01]  /*0fb0*/  BSSY.RECONVERGENT B0, `(.L_x_28) ;  /* 0x000000e000007945 */ /* 0x000fe20003800200 */
[----:B------:R-:W-:Y:S02]  /*0fc0*/  FSETP.NEU.AND P0, PT, R29, 1, PT ;  /* 0x3f8000001d00780b */ /* 0x000fe40003f0d000 */
[----:B------:R-:W-:Y:S02]  /*0fd0*/  FSEL R10, R10, RZ, P1 ;  /* 0x000000ff0a0a7208 */ /* 0x000fe40000800000 */
[----:B------:R-:W-:Y:S01]  /*0fe0*/  FSEL R11, R14, RZ, P1 ;  /* 0x000000ff0e0b7208 */ /* 0x000fe20000800000 */
[----:B------:R0:W2:Y:S01]  /*0ff0*/  F2F.F64.F32 R26, R28 ;  /* 0x0000001c001a7310 */ /* 0x0000a20000201800 */
[----:B------:R-:W-:-:S04]  /*1000*/  LOP3.LUT R12, R13, 0x7ff00000, RZ, 0xc0, !PT ;  /* 0x7ff000000d0c7812 */ /* 0x000fc800078ec0ff */
[----:B------:R-:W-:-:S13]  /*1010*/  ISETP.NE.AND P2, PT, R12, 0x7ff00000, PT ;  /* 0x7ff000000c00780c */ /* 0x000fda0003f45270 */
[----:B012---:R-:W-:Y:S05]  /*1020*/  @P2 BRA `(.L_x_29) ;  /* 0x0000000000182947 */ /* 0x007fea0003800000 */
[----:B------:R-:W-:-:S13]  /*1030*/  FSETP.NAN.AND P1, PT, R29, R29, PT ;  /* 0x0000001d1d00720b */ /* 0x000fda0003f28000 */
[----:B------:R-:W-:Y:S01]  /*1040*/  @P1 DADD R10, R32, 2 ;  /* 0x40000000200a1429 */ /* 0x000fe20000000000 */
[----:B------:R-:W-:Y:S10]  /*1050*/  @P1 BRA `(.L_x_29) ;  /* 0x00000000000c1947 */ /* 0x000ff40003800000 */
[----:B------:R-:W-:-:S14]  /*1060*/  DSETP.NEU.AND P1, PT, |R32|, +INF , PT ;  /* 0x7ff000002000742a */ /* 0x000fdc0003f2d200 */
[----:B------:R-:W-:Y:S02]  /*1070*/  @!P1 IMAD.MOV.U32 R10, RZ, RZ, 0x0 ;  /* 0x00000000ff0a9424 */ /* 0x000fe400078e00ff */
[----:B------:R-:W-:-:S07]  /*1080*/  @!P1 IMAD.MOV.U32 R11, RZ, RZ, 0x7ff00000 ;  /* 0x7ff00000ff0b9424 */ /* 0x000fce00078e00ff */
.L_x_29:
[----:B------:R-:W-:Y:S05]  /*1090*/  BSYNC.RECONVERGENT B0 ;  /* 0x0000000000007941 */ /* 0x000fea0003800200 */
.L_x_28:
[----:B------:R-:W-:Y:S01]  /*10a0*/  FSEL R10, R10, RZ, P0 ;  /* 0x000000ff0a0a7208 */ /* 0x000fe20000000000 */
[----:B------:R-:W-:Y:S01]  /*10b0*/  DADD R18, -RZ, |R26| ;  /* 0x00000000ff127229 */ /* 0x000fe2000000051a */
[----:B------:R-:W-:Y:S01]  /*10c0*/  FSEL R11, R11, 1.875, P0 ;  /* 0x3ff000000b0b7808 */ /* 0x000fe20000000000 */
[----:B------:R-:W-:Y:S01]  /*10d0*/  BSSY.RECONVERGENT B0, `(.L_x_30) ;  /* 0x0000005000007945 */ /* 0x000fe20003800200 */
[----:B------:R-:W-:-:S04]  /*10e0*/  MOV R0, 0x1120 ;  /* 0x0000112000007802 */ /* 0x000fc80000000f00 */
[----:B------:R-:W-:-:S06]  /*10f0*/  DADD R16, R16, R10 ;  /* 0x0000000010107229 */ /* 0x000fcc000000000a */
[----:B------:R0:W1:Y:S05]  /*1100*/  F2F.F32.F64 R7, R16 ;  /* 0x0000001000077310 */ /* 0x00006a0000301000 */
[----:B01----:R-:W-:Y:S05]  /*1110*/  CALL.REL.NOINC `($_Z13init_particlev$__internal_accurate_pow) ;  /* 0x00000014004c7944 */ /* 0x003fea0003c00000 */
[----:B------:R-:W-:Y:S05]  /*1120*/  BSYNC.RECONVERGENT B0 ;  /* 0x0000000000007941 */ /* 0x000fea0003800200 */
.L_x_30:
[----:B------:R0:W5:Y:S01]  /*1130*/  LD.E R29, desc[UR6][R8.64+-0x4] ;  /* 0xfffffc06081d7980 */ /* 0x000162000c101900 */
[----:B------:R-:W-:Y:S01]  /*1140*/  DADD R12, R26, 2 ;  /* 0x400000001a0c7429 */ /* 0x000fe20000000000 */
[C---:B------:R-:W-:Y:S01]  /*1150*/  FSETP.NEU.AND P1, PT, R28.reuse, RZ, PT ;  /* 0x000000ff1c00720b */ /* 0x040fe20003f2d000 */
[----:B------:R-:W-:Y:S01]  /*1160*/  BSSY.RECONVERGENT B0, `(.L_x_31) ;  /* 0x000000e000007945 */ /* 0x000fe20003800200 */
[----:B------:R-:W-:Y:S02]  /*1170*/  FSETP.NEU.AND P0, PT, R28, 1, PT ;  /* 0x3f8000001c00780b */ /* 0x000fe40003f0d000 */
[----:B------:R-:W-:Y:S02]  /*1180*/  FSEL R10, R10, RZ, P1 ;  /* 0x000000ff0a0a7208 */ /* 0x000fe40000800000 */
[----:B------:R-:W-:-:S03]  /*1190*/  FSEL R11, R14, RZ, P1 ;  /* 0x000000ff0e0b7208 */ /* 0x000fc60000800000 */
[----:B------:R-:W-:Y:S02]  /*11a0*/  LOP3.LUT R0, R13, 0x7ff00000, RZ, 0xc0, !PT ;  /* 0x7ff000000d007812 */ /* 0x000fe400078ec0ff */
[----:B------:R0:W1:Y:S02]  /*11b0*/  F2F.F64.F32 R12, R6 ;  /* 0x00000006000c7310 */ /* 0x0000640000201800 */
[----:B------:R-:W-:-:S13]  /*11c0*/  ISETP.NE.AND P2, PT, R0, 0x7ff00000, PT ;  /* 0x7ff000000000780c */ /* 0x000fda0003f45270 */
[----:B01----:R-:W-:Y:S05]  /*11d0*/  @P2 BRA `(.L_x_32) ;  /* 0x0000000000182947 */ /* 0x003fea0003800000 */
[----:B------:R-:W-:-:S13]  /*11e0*/  FSETP.NAN.AND P1, PT, R28, R28, PT ;  /* 0x0000001c1c00720b */ /* 0x000fda0003f28000 */
[----:B------:R-:W-:Y:S01]  /*11f0*/  @P1 DADD R10, R26, 2 ;  /* 0x400000001a0a1429 */ /* 0x000fe20000000000 */
[----:B------:R-:W-:Y:S10]  /*1200*/  @P1 BRA `(.L_x_32) ;  /* 0x00000000000c1947 */ /* 0x000ff40003800000 */
[----:B------:R-:W-:-:S14]  /*1210*/  DSETP.NEU.AND P1, PT, |R26|, +INF , PT ;  /* 0x7ff000001a00742a */ /* 0x000fdc0003f2d200 */
[----:B------:R-:W-:Y:S02]  /*1220*/  @!P1 IMAD.MOV.U32 R10, RZ, RZ, 0x0 ;  /* 0x00000000ff0a9424 */ /* 0x000fe400078e00ff */
[----:B------:R-:W-:-:S07]  /*1230*/  @!P1 IMAD.MOV.U32 R11, RZ, RZ, 0x7ff00000 ;  /* 0x7ff00000ff0b9424 */ /* 0x000fce00078e00ff */
.L_x_32:
[----:B------:R-:W-:Y:S05]  /*1240*/  BSYNC.RECONVERGENT B0 ;  /* 0x0000000000007941 */ /* 0x000fea0003800200 */
.L_x_31:
[----:B------:R-:W-:Y:S01]  /*1250*/  FSEL R10, R10, RZ, P0 ;  /* 0x000000ff0a0a7208 */ /* 0x000fe20000000000 */
[----:B------:R-:W-:Y:S01]  /*1260*/  BSSY.RECONVERGENT B0, `(.L_x_33) ;  /* 0x000003e000007945 */ /* 0x000fe20003800200 */
[----:B------:R-:W-:Y:S02]  /*1270*/  FSEL R11, R11, 1.875, P0 ;  /* 0x3ff000000b0b7808 */ /* 0x000fe40000000000 */
[----:B-----5:R-:W-:-:S04]  /*1280*/  FSETP.NEU.AND P0, PT, R29, +INF , PT ;  /* 0x7f8000001d00780b */ /* 0x020fc80003f0d000 */
[----:B------:R-:W-:-:S06]  /*1290*/  DADD R12, R12, R10 ;  /* 0x000000000c0c7229 */ /* 0x000fcc000000000a */
[----:B------:R0:W1:Y:S03]  /*12a0*/  F2F.F32.F64 R6, R12 ;  /* 0x0000000c00067310 */ /* 0x0000660000301000 */
[----:B------:R-:W-:Y:S05]  /*12b0*/  @!P0 BRA `(.L_x_34) ;  /* 0x0000000000e08947 */ /* 0x000fea0003800000 */
[----:B------:R-:W2:Y:S01]  /*12c0*/  LDCU UR5, c[0x3][UR8+-0x4] ;  /* 0x00ffff80080577ac */ /* 0x000ea20008000800 */
[----:B------:R-:W-:Y:S01]  /*12d0*/  BSSY.RECONVERGENT B1, `(.L_x_35) ;  /* 0x0000006000017945 */ /* 0x000fe20003800200 */
[----:B------:R-:W-:Y:S01]  /*12e0*/  MOV R0, 0x1330 ;  /* 0x0000133000007802 */ /* 0x000fe20000000f00 */
[----:B--2---:R-:W-:-:S04]  /*12f0*/  FADD R28, R29, -UR5 ;  /* 0x800000051d1c7e21 */ /* 0x004fc80008000000 */
[----:B------:R-:W2:Y:S02]  /*1300*/  F2F.F64.F32 R32, R28 ;  /* 0x0000001c00207310 */ /* 0x000ea40000201800 */
[----:B--2---:R-:W-:-:S11]  /*1310*/  DADD R18, -RZ, |R32| ;  /* 0x00000000ff127229 */ /* 0x004fd60000000520 */
[----:B01----:R-:W-:Y:S05]  /*1320*/  CALL.REL.NOINC `($_Z13init_particlev$__internal_accurate_pow) ;  /* 0x0000001000c87944 */ /* 0x003fea0003c00000 */
[----:B------:R-:W-:Y:S05]  /*1330*/  BSYNC.RECONVERGENT B1 ;  /* 0x0000000000017941 */ /* 0x000fea0003800200 */
.L_x_35:
        /* <DEDUP_REMOVED lines=17> */
.L_x_37:
[----:B------:R-:W-:Y:S05]  /*1450*/  BSYNC.RECONVERGENT B1 ;  /* 0x0000000000017941 */ /* 0x000fea0003800200 */
.L_x_36:
        /* <DEDUP_REMOVED lines=9> */
.L_x_38:
        /* <DEDUP_REMOVED lines=16> */
.L_x_40:
[----:B------:R-:W-:Y:S05]  /*15f0*/  BSYNC.RECONVERGENT B1 ;  /* 0x0000000000017941 */ /* 0x000fea0003800200 */
.L_x_39:
[----:B------:R-:W-:Y:S02]  /*1600*/  FSEL R10, R10, RZ, P0 ;  /* 0x000000ff0a0a7208 */ /* 0x000fe40000000000 */
[----:B------:R-:W-:-:S06]  /*1610*/  FSEL R11, R11, 1.875, P0 ;  /* 0x3ff000000b0b7808 */ /* 0x000fcc0000000000 */
[----:B------:R-:W-:-:S06]  /*1620*/  DADD R12, R12, R10 ;  /* 0x000000000c0c7229 */ /* 0x000fcc000000000a */
[----:B------:R2:W3:Y:S05]  /*1630*/  F2F.F32.F64 R6, R12 ;  /* 0x0000000c00067310 */ /* 0x0004ea0000301000 */
.L_x_34:
[----:B------:R-:W-:Y:S05]  /*1640*/  BSYNC.RECONVERGENT B0 ;  /* 0x0000000000007941 */ /* 0x000fea0003800200 */
.L_x_33:
[----:B------:R-:W4:Y:S01]  /*1650*/  LD.E R31, desc[UR6][R8.64] ;  /* 0x00000006081f7980 */ /* 0x000f22000c101900 */
[----:B------:R-:W-:Y:S01]  /*1660*/  BSSY.RECONVERGENT B0, `(.L_x_41) ;  /* 0x000003b000007945 */ /* 0x000fe20003800200 */
[----:B----4-:R-:W-:-:S13]  /*1670*/  FSETP.NEU.AND P0, PT, R31, +INF , PT ;  /* 0x7f8000001f00780b */ /* 0x010fda0003f0d000 */
[----:B------:R-:W-:Y:S05]  /*1680*/  @!P0 BRA `(.L_x_42) ;  /* 0x0000000000e08947 */ /* 0x000fea0003800000 */
[----:B------:R-:W4:Y:S01]  /*1690*/  LDCU UR5, c[0x3][UR8] ;  /* 0x00c00000080577ac */ /* 0x000f220008000800 */
[----:B------:R-:W-:Y:S01]  /*16a0*/  BSSY.RECONVERGENT B1, `(.L_x_43) ;  /* 0x0000006000017945 */ /* 0x000fe20003800200 */
[----:B------:R-:W-:Y:S01]  /*16b0*/  MOV R0, 0x1700 ;  /* 0x0000170000007802 */ /* 0x000fe20000000f00 */
[----:B----4-:R-:W-:-:S04]  /*16c0*/  FADD R32, R31, -UR5 ;  /* 0x800000051f207e21 */ /* 0x010fc80008000000 */
[----:B------:R-:W4:Y:S02]  /*16d0*/  F2F.F64.F32 R26, R32 ;  /* 0x00000020001a7310 */ /* 0x000f240000201800 */
[----:B----4-:R-:W-:-:S11]  /*16e0*/  DADD R18, -RZ, |R26| ;  /* 0x00000000ff127229 */ /* 0x010fd6000000051a */
[----:B0123--:R-:W-:Y:S05]  /*16f0*/  CALL.REL.NOINC `($_Z13init_particlev$__internal_accurate_pow) ;  /* 0x0000000c00d47944 */ /* 0x00ffea0003c00000 */
[----:B------:R-:W-:Y:S05]  /*1700*/  BSYNC.RECONVERGENT B1 ;  /* 0x0000000000017941 */ /* 0x000fea0003800200 */
.L_x_43:
        /* <DEDUP_REMOVED lines=17> */
.L_x_45:
[----:B------:R-:W-:Y:S05]  /*1820*/  BSYNC.RECONVERGENT B1 ;  /* 0x0000000000017941 */ /* 0x000fea0003800200 */
.L_x_44:
        /* <DEDUP_REMOVED lines=9> */
.L_x_46:
        /* <DEDUP_REMOVED lines=16> */
.L_x_48:
[----:B------:R-:W-:Y:S05]  /*19c0*/  BSYNC.RECONVERGENT B1 ;  /* 0x0000000000017941 */ /* 0x000fea0003800200 */
.L_x_47:
[----:B------:R-:W-:Y:S02]  /*19d0*/  FSEL R10, R10, RZ, P0 ;  /* 0x000000ff0a0a7208 */ /* 0x000fe40000000000 */
[----:B------:R-:W-:-:S06]  /*19e0*/  FSEL R11, R11, 1.875, P0 ;  /* 0x3ff000000b0b7808 */ /* 0x000fcc0000000000 */
[----:B------:R-:W-:-:S06]  /*19f0*/  DADD R10, R12, R10 ;  /* 0x000000000c0a7229 */ /* 0x000fcc000000000a */
[----:B------:R4:W0:Y:S05]  /*1a00*/  F2F.F32.F64 R6, R10 ;  /* 0x0000000a00067310 */ /* 0x00082a0000301000 */
.L_x_42:
[----:B------:R-:W-:Y:S05]  /*1a10*/  BSYNC.RECONVERGENT B0 ;  /* 0x0000000000007941 */ /* 0x000fea0003800200 */
.L_x_41:
[----:B------:R-:W5:Y:S01]  /*1a20*/  LD.E R31, desc[UR6][R8.64+0x4] ;  /* 0x00000406081f7980 */ /* 0x000f62000c101900 */
[----:B------:R-:W-:Y:S01]  /*1a30*/  BSSY.RECONVERGENT B0, `(.L_x_49) ;  /* 0x000003b000007945 */ /* 0x000fe20003800200 */
[----:B-----5:R-:W-:-:S13]  /*1a40*/  FSETP.NEU.AND P0, PT, R31, +INF , PT ;  /* 0x7f8000001f00780b */ /* 0x020fda0003f0d000 */
[----:B------:R-:W-:Y:S05]  /*1a50*/  @!P0 BRA `(.L_x_50) ;  /* 0x0000000000e08947 */ /* 0x000fea0003800000 */
[----:B------:R-:W5:Y:S01]  /*1a60*/  LDCU UR5, c[0x3][UR8+0x4] ;  /* 0x00c00080080577ac */ /* 0x000f620008000800 */
[----:B------:R-:W-:Y:S01]  /*1a70*/  BSSY.RECONVERGENT B1, `(.L_x_51) ;  /* 0x0000006000017945 */ /* 0x000fe20003800200 */
[----:B------:R-:W-:Y:S01]  /*1a80*/  MOV R0, 0x1ad0 ;  /* 0x00001ad000007802 */ /* 0x000fe20000000f00 */
[----:B-----5:R-:W-:-:S04]  /*1a90*/  FADD R32, R31, -UR5 ;  /* 0x800000051f207e21 */ /* 0x020fc80008000000 */
[----:B------:R-:W5:Y:S02]  /*1aa0*/  F2F.F64.F32 R26, R32 ;  /* 0x00000020001a7310 */ /* 0x000f640000201800 */
[----:B-----5:R-:W-:-:S11]  /*1ab0*/  DADD R18, -RZ, |R26| ;  /* 0x00000000ff127229 */ /* 0x020fd6000000051a */
[----:B01234-:R-:W-:Y:S05]  /*1ac0*/  CALL.REL.NOINC `($_Z13init_particlev$__internal_accurate_pow) ;  /* 0x0000000800e07944 */ /* 0x01ffea0003c00000 */
[----:B------:R-:W-:Y:S05]  /*1ad0*/  BSYNC.RECONVERGENT B1 ;  /* 0x0000000000017941 */ /* 0x000fea0003800200 */
.L_x_51:
        /* <DEDUP_REMOVED lines=17> */
.L_x_53:
[----:B------:R-:W-:Y:S05]  /*1bf0*/  BSYNC.RECONVERGENT B1 ;  /* 0x0000000000017941 */ /* 0x000fea0003800200 */
.L_x_52:
        /* <DEDUP_REMOVED lines=9> */
.L_x_54:
        /* <DEDUP_REMOVED lines=16> */
.L_x_56:
[----:B------:R-:W-:Y:S05]  /*1d90*/  BSYNC.RECONVERGENT B1 ;  /* 0x0000000000017941 */ /* 0x000fea0003800200 */
.L_x_55:
[----:B------:R-:W-:Y:S02]  /*1da0*/  FSEL R10, R10, RZ, P0 ;  /* 0x000000ff0a0a7208 */ /* 0x000fe40000000000 */
[----:B------:R-:W-:-:S06]  /*1db0*/  FSEL R11, R11, 1.875, P0 ;  /* 0x3ff000000b0b7808 */ /* 0x000fcc0000000000 */
[----:B------:R-:W-:-:S06]  /*1dc0*/  DADD R10, R12, R10 ;  /* 0x000000000c0a7229 */ /* 0x000fcc000000000a */
[----:B------:R0:W1:Y:S05]  /*1dd0*/  F2F.F32.F64 R6, R10 ;  /* 0x0000000a00067310 */ /* 0x00006a0000301000 */
.L_x_50:
[----:B------:R-:W-:Y:S05]  /*1de0*/  BSYNC.RECONVERGENT B0 ;  /* 0x0000000000007941 */ /* 0x000fea0003800200 */
.L_x_49:
[----:B------:R-:W-:Y:S01]  /*1df0*/  IADD3 R8, P0, PT, R8, 0x10, RZ ;  /* 0x0000001008087810 */ /* 0x000fe20007f1e0ff */
[----:B------:R-:W-:-:S04]  /*1e00*/  UIADD3 UR8, UPT, UPT, UR8, 0x10, URZ ;  /* 0x0000001008087890 */ /* 0x000fc8000fffe0ff */
[----:B------:R-:W-:Y:S01]  /*1e10*/  IMAD.X R9, RZ, RZ, R9, P0 ;  /* 0x000000ffff097224 */ /* 0x000fe200000e0609 */
[----:B------:R-:W-:Y:S07]  /*1e20*/  BRA.U UP0, `(.L_x_57) ;  /* 0xfffffff100287547 */ /* 0x000fee000b83ffff */
[----:B------:R-:W-:Y:S01]  /*1e30*/  IMAD.MOV.U32 R9, RZ, RZ, 0x3f800000 ;  /* 0x3f800000ff097424 */ /* 0x000fe200078e00ff */
[----:B------:R-:W-:Y:S01]  /*1e40*/  BSSY.RECONVERGENT B0, `(.L_x_58) ;  /* 0x000000d000007945 */ /* 0x000fe20003800200 */
[----:B------:R-:W-:Y:S02]  /*1e50*/  IMAD.MOV.U32 R8, RZ, RZ, 0x3dcccccd ;  /* 0x3dcccccdff087424 */ /* 0x000fe400078e00ff */
[--C-:B01-3--:R-:W-:Y:S02]  /*1e60*/  FFMA R0, R6, 100, R9.reuse ;  /* 0x42c8000006007823 */ /* 0x10bfe40000000009 */
[----:B------:R-:W-:Y:S02]  /*1e70*/  FFMA R6, R8, -10, R9 ;  /* 0xc120000008067823 */ /* 0x000fe40000000009 */
[----:B------:R-:W-:Y:S02]  /*1e80*/  FMUL R0, R7, R0 ;  /* 0x0000000007007220 */ /* 0x000fe40000400000 */
[----:B------:R-:W-:-:S02]  /*1e90*/  FFMA R7, R6, R8, 0.10000000149011611938 ;  /* 0x3dcccccd06077423 */ /* 0x000fc40000000008 */
[----:B------:R-:W0:Y:S02]  /*1ea0*/  FCHK P0, R0, 10 ;  /* 0x4120000000007902 */ /* 0x000e240000000000 */
[----:B------:R-:W-:-:S04]  /*1eb0*/  FFMA R6, R0, R7, RZ ;  /* 0x0000000700067223 */ /* 0x000fc800000000ff */
[----:B------:R-:W-:-:S04]  /*1ec0*/  FFMA R8, R6, -10, R0 ;  /* 0xc120000006087823 */ /* 0x000fc80000000000 */
[----:B------:R-:W-:Y:S01]  /*1ed0*/  FFMA R17, R7, R8, R6 ;  /* 0x0000000807117223 */ /* 0x000fe20000000006 */
[----:B0-----:R-:W-:Y:S06]  /*1ee0*/  @!P0 BRA `(.L_x_59) ;  /* 0x0000000000088947 */ /* 0x001fec0003800000 */
[----:B------:R-:W-:-:S07]  /*1ef0*/  MOV R6, 0x1f10 ;  /* 0x00001f1000067802 */ /* 0x000fce0000000f00 */
[----:B--2-4-:R-:W-:Y:S05]  /*1f00*/  CALL.REL.NOINC `($__internal_1_$__cuda_sm3x_div_rn_noftz_f32_slowpath) ;  /* 0x00000000004c7944 */ /* 0x014fea0003c00000 */
.L_x_59:
[----:B------:R-:W-:Y:S05]  /*1f10*/  BSYNC.RECONVERGENT B0 ;  /* 0x0000000000007941 */ /* 0x000fea0003800200 */
.L_x_58:
[----:B------:R-:W0:Y:S02]  /*1f20*/  LDC.64 R6, c[0x4][0x48] ;  /* 0x01001200ff067b82 */ /* 0x000e240000000a00 */
[----:B0-----:R-:W2:Y:S06]  /*1f30*/  LDG.E.64 R6, desc[UR6][R6.64] ;  /* 0x0000000606067981 */ /* 0x001eac000c1e1b00 */
[----:B------:R-:W0:Y:S01]  /*1f40*/  LDC.64 R8, c[0x4][0x40] ;  /* 0x01001000ff087b82 */ /* 0x000e220000000a00 */
[C---:B------:R-:W-:Y:S01]  /*1f50*/  IMAD.SHL.U32 R15, R2.reuse, 0x4, RZ ;  /* 0x00000004020f7824 */ /* 0x040fe200078e00ff */
[----:B------:R-:W-:-:S04]  /*1f60*/  SHF.L.U64.HI R19, R2, 0x2, R3 ;  /* 0x0000000202137819 */ /* 0x000fc80000010203 */
[----:B--2---:R-:W-:-:S05]  /*1f70*/  IADD3 R12, P0, PT, R6, R15, RZ ;  /* 0x0000000f060c7210 */ /* 0x004fca0007f1e0ff */
[----:B------:R-:W-:-:S05]  /*1f80*/  IMAD.X R13, R7, 0x1, R19, P0 ;  /* 0x00000001070d7824 */ /* 0x000fca00000e0613 */
[----:B------:R-:W-:Y:S04]  /*1f90*/  ST.E desc[UR6][R12.64], R17 ;  /* 0x000000110c007985 */ /* 0x000fe8000c101906 */
[----:B0-----:R-:W2:Y:S01]  /*1fa0*/  LDG.E.64 R8, desc[UR6][R8.64] ;  /* 0x0000000608087981 */ /* 0x001ea2000c1e1b00 */
[----:B----4-:R-:W0:Y:S01]  /*1fb0*/  LDC.64 R10, c[0x4][0x38] ;  /* 0x01000e00ff0a7b82 */ /* 0x010e220000000a00 */
[----:B--2---:R-:W-:-:S05]  /*1fc0*/  IADD3 R14, P0, PT, R8, R15, RZ ;  /* 0x0000000f080e7210 */ /* 0x004fca0007f1e0ff */
[----:B------:R-:W-:-:S05]  /*1fd0*/  IMAD.X R15, R9, 0x1, R19, P0 ;  /* 0x00000001090f7824 */ /* 0x000fca00000e0613 */
[----:B------:R-:W-:Y:S04]  /*1fe0*/  ST.E desc[UR6][R14.64], R17 ;  /* 0x000000110e007985 */ /* 0x000fe8000c101906 */
[----:B0-----:R-:W2:Y:S02]  /*1ff0*/  LDG.E.64 R10, desc[UR6][R10.64] ;  /* 0x000000060a0a7981 */ /* 0x001ea4000c1e1b00 */
[----:B--2---:R-:W-:-:S04]  /*2000*/  LEA R6, P0, R2, R10, 0x3 ;  /* 0x0000000a02067211 */ /* 0x004fc800078018ff */
[----:B------:R-:W-:-:S05]  /*2010*/  LEA.HI.X R7, R2, R11, R3, 0x3, P0 ;  /* 0x0000000b02077211 */ /* 0x000fca00000f1c03 */
[----:B------:R-:W-:Y:S01]  /*2020*/  ST.E.64 desc[UR6][R6.64], R4 ;  /* 0x0000000406007985 */ /* 0x000fe2000c101b06 */
[----:B------:R-:W-:Y:S05]  /*2030*/  EXIT ;  /* 0x000000000000794d */ /* 0x000fea0003800000 */
        .weak           $__internal_1_$__cuda_sm3x_div_rn_noftz_f32_slowpath
        .type           $__internal_1_$__cuda_sm3x_div_rn_noftz_f32_slowpath,@function
        .size           $__internal_1_$__cuda_sm3x_div_rn_noftz_f32_slowpath,($_Z13init_particlev$__internal_accurate_pow - $__internal_1_$__cuda_sm3x_div_rn_noftz_f32_slowpath)
$__internal_1_$__cuda_sm3x_div_rn_noftz_f32_slowpath:
[--C-:B------:R-:W-:Y:S01]  /*2040*/  SHF.R.U32.HI R7, RZ, 0x17, R0.reuse ;  /* 0x00000017ff077819 */ /* 0x100fe20000011600 */
[----:B------:R-:W-:Y:S04]  /*2050*/  BSSY.RECONVERGENT B1, `(.L_x_60) ;  /* 0x000005c000017945 */ /* 0x000fe80003800200 */
[----:B------:R-:W-:Y:S01]  /*2060*/  BSSY.RELIABLE B2, `(.L_x_61) ;  /* 0x000001a000027945 */ /* 0x000fe20003800100 */
[----:B------:R-:W-:Y:S01]  /*2070*/  LOP3.LUT R9, R7, 0xff, RZ, 0xc0, !PT ;  /* 0x000000ff07097812 */ /* 0x000fe200078ec0ff */
[----:B------:R-:W-:-:S04]  /*2080*/  IMAD.MOV.U32 R7, RZ, RZ, R0 ;  /* 0x000000ffff077224 */ /* 0x000fc800078e0000 */
[----:B------:R-:W-:-:S05]  /*2090*/  VIADD R10, R9, 0xffffffff ;  /* 0xffffffff090a7836 */ /* 0x000fca0000000000 */
[----:B------:R-:W-:-:S13]  /*20a0*/  ISETP.GT.U32.OR P0, PT, R10, 0xfd, !PT ;  /* 0x000000fd0a00780c */ /* 0x000fda0007f04470 */
[----:B------:R-:W-:Y:S01]  /*20b0*/  @!P0 IMAD.MOV.U32 R8, RZ, RZ, RZ ;  /* 0x000000ffff088224 */ /* 0x000fe200078e00ff */
[----:B------:R-:W-:Y:S06]  /*20c0*/  @!P0 BRA `(.L_x_62) ;  /* 0x00000000004c8947 */ /* 0x000fec0003800000 */
[----:B------:R-:W-:-:S13]  /*20d0*/  FSETP.GTU.FTZ.AND P0, PT, |R0|, +INF , PT ;  /* 0x7f8000000000780b */ /* 0x000fda0003f1c200 */
[----:B------:R-:W-:Y:S05]  /*20e0*/  @P0 BREAK.RELIABLE B2 ;  /* 0x0000000000020942 */ /* 0x000fea0003800100 */
[----:B------:R-:W-:Y:S05]  /*20f0*/  @P0 BRA `(.L_x_63) ;  /* 0x0000000400400947 */ /* 0x000fea0003800000 */
[----:B------:R-:W-:-:S05]  /*2100*/  IMAD.MOV.U32 R8, RZ, RZ, 0x41200000 ;  /* 0x41200000ff087424 */ /* 0x000fca00078e00ff */
        /* <DEDUP_REMOVED lines=15> */
.L_x_62:
[----:B------:R-:W-:Y:S05]  /*2200*/  BSYNC.RELIABLE B2 ;  /* 0x0000000000027941 */ /* 0x000fea0003800100 */
.L_x_61:
[----:B------:R-:W-:Y:S01]  /*2210*/  UMOV UR4, 0x41200000 ;  /* 0x4120000000047882 */ /* 0x000fe20000000000 */
[----:B------:R-:W-:Y:S01]  /*2220*/  VIADD R9, R9, 0xffffff81 ;  /* 0xffffff8109097836 */ /* 0x000fe20000000000 */
[----:B------:R-:W-:Y:S01]  /*2230*/  UIADD3 UR4, UPT, UPT, UR4, -0x1800000, URZ ;  /* 0xfe80000004047890 */ /* 0x000fe2000fffe0ff */
[----:B------:R-:W-:Y:S02]  /*2240*/  BSSY.RECONVERGENT B2, `(.L_x_67) ;  /* 0x0000033000027945 */ /* 0x000fe40003800200 */
[----:B------:R-:W-:Y:S01]  /*2250*/  IMAD R0, R9, -0x800000, R7 ;  /* 0xff80000009007824 */ /* 0x000fe200078e0207 */
[----:B------:R-:W-:Y:S02]  /*2260*/  IADD3 R8, PT, PT, R8, -0x3, R9 ;  /* 0xfffffffd08087810 */ /* 0x000fe40007ffe009 */
        /* <DEDUP_REMOVED lines=22> */
[CCC-:B------:R-:W-:Y:S01]  /*23d0*/  FFMA.RZ R0, R13.reuse, R11.reuse, R10.reuse ;  /* 0x0000000b0d007223 */ /* 0x1c0fe2000000c00a */
[C---:B------:R-:W-:Y:S01]  /*23e0*/  VIADD R9, R12.reuse, 0x20 ;  /* 0x000000200c097836 */ /* 0x040fe20000000000 */
[C---:B------:R-:W-:Y:S02]  /*23f0*/  ISETP.NE.AND P2, PT, R12.reuse, RZ, PT ;  /* 0x000000ff0c00720c */ /* 0x040fe40003f45270 */
[----:B------:R-:W-:Y:S02]  /*2400*/  ISETP.NE.AND P1, PT, R12, RZ, PT ;  /* 0x000000ff0c00720c */ /* 0x000fe40003f25270 */
[----:B------:R-:W-:Y:S01]  /*2410*/  LOP3.LUT R8, R0, 0x7fffff, RZ, 0xc0, !PT ;  /* 0x007fffff00087812 */ /* 0x000fe200078ec0ff */
[CCC-:B------:R-:W-:Y:S01]  /*2420*/  FFMA.RP R0, R13.reuse, R11.reuse, R10.reuse ;  /* 0x0000000b0d007223 */ /* 0x1c0fe2000000800a */
[----:B------:R-:W-:Y:S01]  /*2430*/  FFMA.RM R13, R13, R11, R10 ;  /* 0x0000000b0d0d7223 */ /* 0x000fe2000000400a */
[----:B------:R-:W-:Y:S01]  /*2440*/  IMAD.MOV R11, RZ, RZ, -R12 ;  /* 0x000000ffff0b7224 */ /* 0x000fe200078e0a0c */
[----:B------:R-:W-:-:S03]  /*2450*/  LOP3.LUT R8, R8, 0x800000, RZ, 0xfc, !PT ;  /* 0x0080000008087812 */ /* 0x000fc600078efcff */
        /* <DEDUP_REMOVED lines=9> */
[----:B------:R-:W-:-:S05]  /*24f0*/  LOP3.LUT R0, R0, R11, RZ, 0xc0, !PT ;  /* 0x0000000b00007212 */ /* 0x000fca00078ec0ff */
[----:B------:R-:W-:-:S05]  /*2500*/  IMAD.IADD R0, R9, 0x1, R0 ;  /* 0x0000000109007824 */ /* 0x000fca00078e0200 */
[----:B------:R-:W-:Y:S01]  /*2510*/  LOP3.LUT R7, R0, R7, RZ, 0xfc, !PT ;  /* 0x0000000700077212 */ /* 0x000fe200078efcff */
[----:B------:R-:W-:Y:S06]  /*2520*/  BRA `(.L_x_70) ;  /* 0x0000000000107947 */ /* 0x000fec0003800000 */
.L_x_69:
[----:B------:R-:W-:-:S04]  /*2530*/  LOP3.LUT R7, R7, 0x80000000, RZ, 0xc0, !PT ;  /* 0x8000000007077812 */ /* 0x000fc800078ec0ff */
[----:B------:R-:W-:Y:S01]  /*2540*/  LOP3.LUT R7, R7, 0x7f800000, RZ, 0xfc, !PT ;  /* 0x7f80000007077812 */ /* 0x000fe200078efcff */
[----:B------:R-:W-:Y:S06]  /*2550*/  BRA `(.L_x_70) ;  /* 0x0000000000047947 */ /* 0x000fec0003800000 */
.L_x_68:
[----:B------:R-:W-:-:S07]  /*2560*/  IMAD R7, R8, 0x800000, R7 ;  /* 0x0080000008077824 */ /* 0x000fce00078e0207 */
.L_x_70:
[----:B------:R-:W-:Y:S05]  /*2570*/  BSYNC.RECONVERGENT B2 ;  /* 0x0000000000027941 */ /* 0x000fea0003800200 */
.L_x_67:
[----:B------:R-:W-:Y:S05]  /*2580*/  BRA `(.L_x_71) ;  /* 0x0000000000207947 */ /* 0x000fea0003800000 */
.L_x_66:
[----:B------:R-:W-:-:S04]  /*2590*/  LOP3.LUT R7, R8, 0x80000000, R7, 0x48, !PT ;  /* 0x8000000008077812 */ /* 0x000fc800078e4807 */
[----:B------:R-:W-:Y:S01]  /*25a0*/  LOP3.LUT R7, R7, 0x7f800000, RZ, 0xfc, !PT ;  /* 0x7f80000007077812 */ /* 0x000fe200078efcff */
[----:B------:R-:W-:Y:S06]  /*25b0*/  BRA `(.L_x_71) ;  /* 0x0000000000147947 */ /* 0x000fec0003800000 */
.L_x_65:
[----:B------:R-:W-:Y:S01]  /*25c0*/  LOP3.LUT R7, R8, 0x80000000, R7, 0x48, !PT ;  /* 0x8000000008077812 */ /* 0x000fe200078e4807 */
[----:B------:R-:W-:Y:S06]  /*25d0*/  BRA `(.L_x_71) ;  /* 0x00000000000c7947 */ /* 0x000fec0003800000 */
.L_x_64:
[----:B------:R-:W0:Y:S01]  /*25e0*/  MUFU.RSQ R7, -QNAN ;  /* 0xffc0000000077908 */ /* 0x000e220000001400 */
[----:B------:R-:W-:Y:S05]  /*25f0*/  BRA `(.L_x_71) ;  /* 0x0000000000047947 */ /* 0x000fea0003800000 */
.L_x_63:
[----:B------:R-:W-:-:S07]  /*2600*/  FADD.FTZ R7, R0, 10 ;  /* 0x4120000000077421 */ /* 0x000fce0000010000 */
.L_x_71:
[----:B------:R-:W-:Y:S05]  /*2610*/  BSYNC.RECONVERGENT B1 ;  /* 0x0000000000017941 */ /* 0x000fea0003800200 */
.L_x_60:
[----:B0-----:R-:W-:Y:S02]  /*2620*/  IMAD.MOV.U32 R17, RZ, RZ, R7 ;  /* 0x000000ffff117224 */ /* 0x001fe400078e0007 */
[----:B------:R-:W-:-:S04]  /*2630*/  IMAD.MOV.U32 R7, RZ, RZ, 0x0 ;  /* 0x00000000ff077424 */ /* 0x000fc800078e00ff */
[----:B------:R-:W-:Y:S05]  /*2640*/  RET.REL.NODEC R6 `(_Z13init_particlev) ;  /* 0xffffffd8066c7950 */ /* 0x000fea0003c3ffff */
        .type           $_Z13init_particlev$__internal_accurate_pow,@function
        .size           $_Z13init_particlev$__internal_accurate_pow,(.L_x_76 - $_Z13init_particlev$__internal_accurate_pow)
$_Z13init_particlev$__internal_accurate_pow:
[----:B------:R-:W-:Y:S01]  /*2650*/  ISETP.GT.U32.AND P0, PT, R19, 0xfffff, PT ;  /* 0x000fffff1300780c */ /* 0x000fe20003f04070 */
[--C-:B------:R-:W-:Y:S01]  /*2660*/  IMAD.MOV.U32 R10, RZ, RZ, R19.reuse ;  /* 0x000000ffff0a7224 */ /* 0x100fe200078e0013 */
[----:B------:R-:W-:Y:S01]  /*2670*/  UMOV UR10, 0x7d2cafe2 ;  /* 0x7d2cafe2000a7882 */ /* 0x000fe20000000000 */
[----:B------:R-:W-:Y:S01]  /*2680*/  UMOV UR11, 0x3eb0f5ff ;  /* 0x3eb0f5ff000b7882 */ /* 0x000fe20000000000 */
[----:B------:R-:W-:Y:S01]  /*2690*/  SHF.R.U32.HI R30, RZ, 0x14, R19 ;  /* 0x00000014ff1e7819 */ /* 0x000fe20000011613 */
[----:B------:R-:W-:Y:S01]  /*26a0*/  UMOV UR12, 0x3b39803f ;  /* 0x3b39803f000c7882 */ /* 0x000fe20000000000 */
[----:B------:R-:W-:-:S07]  /*26b0*/  UMOV UR13, 0x3c7abc9e ;  /* 0x3c7abc9e000d7882 */ /* 0x000fce0000000000 */
[----:B------:R-:W-:-:S10]  /*26c0*/  @!P0 DMUL R16, R18, 1.80143985094819840000e+16 ;  /* 0x4350000012108828 */ /* 0x000fd40000000000 */
[----:B------:R-:W-:Y:S01]  /*26d0*/  @!P0 IMAD.MOV.U32 R10, RZ, RZ, R17 ;  /* 0x000000ffff0a8224 */ /* 0x000fe200078e0011 */
[----:B------:R-:W-:Y:S01]  /*26e0*/  @!P0 LEA.HI R30, R17, 0xffffffca, RZ, 0xc ;  /* 0xffffffca111e8811 */ /* 0x000fe200078f60ff */
[----:B------:R-:W-:-:S03]  /*26f0*/  @!P0 IMAD.MOV.U32 R18, RZ, RZ, R16 ;  /* 0x000000ffff128224 */ /* 0x000fc600078e0010 */
[----:B------:R-:W-:Y:S01]  /*2700*/  LOP3.LUT R10, R10, 0x800fffff, RZ, 0xc0, !PT ;  /* 0x800fffff0a0a7812 */ /* 0x000fe200078ec0ff */
[----:B------:R-:W-:-:S03]  /*2710*/  IMAD.MOV.U32 R20, RZ, RZ, R18 ;  /* 0x000000ffff147224 */ /* 0x000fc600078e0012 */
[----:B------:R-:W-:-:S04]  /*2720*/  LOP3.LUT R11, R10, 0x3ff00000, RZ, 0xfc, !PT ;  /* 0x3ff000000a0b7812 */ /* 0x000fc800078efcff */
[----:B------:R-:W-:Y:S01]  /*2730*/  ISETP.GE.U32.AND P1, PT, R11, 0x3ff6a09f, PT ;  /* 0x3ff6a09f0b00780c */ /* 0x000fe20003f26070 */
[----:B------:R-:W-:-:S12]  /*2740*/  IMAD.MOV.U32 R21, RZ, RZ, R11 ;  /* 0x000000ffff157224 */ /* 0x000fd800078e000b */
[----:B------:R-:W-:-:S04]  /*2750*/  @P1 VIADD R10, R21, 0xfff00000 ;  /* 0xfff00000150a1836 */ /* 0x000fc80000000000 */
[----:B------:R-:W-:Y:S02]  /*2760*/  @P1 IMAD.MOV.U32 R21, RZ, RZ, R10 ;  /* 0x000000ffff151224 */ /* 0x000fe400078e000a */
[----:B------:R-:W-:-:S04]  /*2770*/  IMAD.MOV.U32 R10, RZ, RZ, RZ ;  /* 0x000000ffff0a7224 */ /* 0x000fc800078e00ff */
[C---:B------:R-:W-:Y:S02]  /*2780*/  DADD R22, R20.reuse, 1 ;  /* 0x3ff0000014167429 */ /* 0x040fe40000000000 */
[----:B------:R-:W-:-:S04]  /*2790*/  DADD R20, R20, -1 ;  /* 0xbff0000014147429 */ /* 0x000fc80000000000 */
[----:B------:R-:W0:Y:S02]  /*27a0*/  MUFU.RCP64H R11, R23 ;  /* 0x00000017000b7308 */ /* 0x000e240000001800 */
[----:B0-----:R-:W-:-:S08]  /*27b0*/  DFMA R14, -R22, R10, 1 ;  /* 0x3ff00000160e742b */ /* 0x001fd0000000010a */
[----:B------:R-:W-:-:S08]  /*27c0*/  DFMA R14, R14, R14, R14 ;  /* 0x0000000e0e0e722b */ /* 0x000fd0000000000e */
[----:B------:R-:W-:-:S08]  /*27d0*/  DFMA R14, R10, R14, R10 ;  /* 0x0000000e0a0e722b */ /* 0x000fd0000000000a */
[----:B------:R-:W-:-:S08]  /*27e0*/  DMUL R10, R20, R14 ;  /* 0x0000000e140a7228 */ /* 0x000fd00000000000 */
[----:B------:R-:W-:-:S08]  /*27f0*/  DFMA R10, R20, R14, R10 ;  /* 0x0000000e140a722b */ /* 0x000fd0000000000a */
[----:B------:R-:W-:Y:S02]  /*2800*/  DADD R12, R20, -R10 ;  /* 0x00000000140c7229 */ /* 0x000fe4000000080a */
[CC--:B------:R-:W-:Y:S02]  /*2810*/  DMUL R22, R10.reuse, R10.reuse ;  /* 0x0000000a0a167228 */ /* 0x0c0fe40000000000 */
[----:B------:R-:W-:-:S04]  /*2820*/  DMUL R18, R10, R10 ;  /* 0x0000000a0a127228 */ /* 0x000fc80000000000 */
[----:B------:R-:W-:-:S08]  /*2830*/  DADD R12, R12, R12 ;  /* 0x000000000c0c7229 */ /* 0x000fd0000000000c */
[----:B------:R-:W-:Y:S01]  /*2840*/  DFMA R12, R20, -R10, R12 ;  /* 0x8000000a140c722b */ /* 0x000fe2000000000c */
[----:B------:R-:W-:Y:S02]  /*2850*/  IMAD.MOV.U32 R20, RZ, RZ, 0x41ad3b5a ;  /* 0x41ad3b5aff147424 */ /* 0x000fe400078e00ff */
[----:B------:R-:W-:-:S05]  /*2860*/  IMAD.MOV.U32 R21, RZ, RZ, 0x3ed0f5d2 ;  /* 0x3ed0f5d2ff157424 */ /* 0x000fca00078e00ff */
[----:B------:R-:W-:Y:S02]  /*2870*/  DMUL R12, R14, R12 ;  /* 0x0000000c0e0c7228 */ /* 0x000fe40000000000 */
[----:B------:R-:W-:Y:S01]  /*2880*/  DFMA R20, R22, UR10, R20 ;  /* 0x0000000a16147c2b */ /* 0x000fe20008000014 */
[----:B------:R-:W-:Y:S01]  /*2890*/  UMOV UR10, 0x75488a3f ;  /* 0x75488a3f000a7882 */ /* 0x000fe20000000000 */
[----:B------:R-:W-:-:S06]  /*28a0*/  UMOV UR11, 0x3ef3b20a ;  /* 0x3ef3b20a000b7882 */ /* 0x000fcc0000000000 */
[----:B------:R-:W-:Y:S01]  /*28b0*/  DFMA R20, R22, R20, UR10 ;  /* 0x0000000a16147e2b */ /* 0x000fe20008000014 */
        /* <DEDUP_REMOVED lines=14> */
[----:B------:R-:W-:-:S08]  /*29a0*/  DFMA R14, R22, R20, UR10 ;  /* 0x0000000a160e7e2b */ /* 0x000fd00008000014 */
[----:B------:R-:W-:Y:S01]  /*29b0*/  DADD R16, -R14, UR10 ;  /* 0x0000000a0e107e29 */ /* 0x000fe20008000100 */
[----:B------:R-:W-:Y:S01]  /*29c0*/  UMOV UR10, 0xb9e7b0 ;  /* 0x00b9e7b0000a7882 */ /* 0x000fe20000000000 */
[----:B------:R-:W-:-:S06]  /*29d0*/  UMOV UR11, 0x3c46a4cb ;  /* 0x3c46a4cb000b7882 */ /* 0x000fcc0000000000 */
[----:B------:R-:W-:Y:S02]  /*29e0*/  DFMA R16, R22, R20, R16 ;  /* 0x000000141610722b */ /* 0x000fe40000000010 */
[----:B------:R-:W-:Y:S01]  /*29f0*/  DFMA R22, R10, R10, -R18 ;  /* 0x0000000a0a16722b */ /* 0x000fe20000000812 */
[----:B------:R-:W-:Y:S02]  /*2a00*/  VIADD R21, R13, 0x100000 ;  /* 0x001000000d157836 */ /* 0x000fe40000000000 */
[----:B------:R-:W-:-:S03]  /*2a10*/  IMAD.MOV.U32 R20, RZ, RZ, R12 ;  /* 0x000000ffff147224 */ /* 0x000fc600078e000c */
[----:B------:R-:W-:Y:S01]  /*2a20*/  DADD R16, R16, -UR10 ;  /* 0x8000000a10107e29 */ /* 0x000fe20008000000 */
[----:B------:R-:W-:Y:S01]  /*2a30*/  UMOV UR10, 0x80000000 ;  /* 0x80000000000a7882 */ /* 0x000fe20000000000 */
[----:B------:R-:W-:Y:S01]  /*2a40*/  UMOV UR11, 0x43300000 ;  /* 0x43300000000b7882 */ /* 0x000fe20000000000 */
[C---:B------:R-:W-:Y:S02]  /*2a50*/  DFMA R20, R10.reuse, R20, R22 ;  /* 0x000000140a14722b */ /* 0x040fe40000000016 */
[----:B------:R-:W-:-:S08]  /*2a60*/  DMUL R22, R10, R18 ;  /* 0x000000120a167228 */ /* 0x000fd00000000000 */
[----:B------:R-:W-:-:S08]  /*2a70*/  DFMA R24, R10, R18, -R22 ;  /* 0x000000120a18722b */ /* 0x000fd00000000816 */
[----:B------:R-:W-:Y:S02]  /*2a80*/  DFMA R24, R12, R18, R24 ;  /* 0x000000120c18722b */ /* 0x000fe40000000018 */
[----:B------:R-:W-:-:S06]  /*2a90*/  DADD R18, R14, R16 ;  /* 0x000000000e127229 */ /* 0x000fcc0000000010 */
[----:B------:R-:W-:Y:S02]  /*2aa0*/  DFMA R20, R10, R20, R24 ;  /* 0x000000140a14722b */ /* 0x000fe40000000018 */
[----:B------:R-:W-:-:S08]  /*2ab0*/  DADD R24, R14, -R18 ;  /* 0x000000000e187229 */ /* 0x000fd00000000812 */
[----:B------:R-:W-:Y:S02]  /*2ac0*/  DADD R24, R16, R24 ;  /* 0x0000000010187229 */ /* 0x000fe40000000018 */
[----:B------:R-:W-:-:S08]  /*2ad0*/  DMUL R16, R18, R22 ;  /* 0x0000001612107228 */ /* 0x000fd00000000000 */
[----:B------:R-:W-:-:S08]  /*2ae0*/  DFMA R14, R18, R22, -R16 ;  /* 0x00000016120e722b */ /* 0x000fd00000000810 */
[----:B------:R-:W-:-:S08]  /*2af0*/  DFMA R14, R18, R20, R14 ;  /* 0x00000014120e722b */ /* 0x000fd0000000000e */
[----:B------:R-:W-:-:S08]  /*2b00*/  DFMA R24, R24, R22, R14 ;  /* 0x000000161818722b */ /* 0x000fd0000000000e */
[----:B------:R-:W-:-:S08]  /*2b10*/  DADD R18, R16, R24 ;  /* 0x0000000010127229 */ /* 0x000fd00000000018 */
[--C-:B------:R-:W-:Y:S02]  /*2b20*/  DADD R14, R10, R18.reuse ;  /* 0x000000000a0e7229 */ /* 0x100fe40000000012 */
[----:B------:R-:W-:-:S06]  /*2b30*/  DADD R16, R16, -R18 ;  /* 0x0000000010107229 */ /* 0x000fcc0000000812 */
[----:B------:R-:W-:Y:S02]  /*2b40*/  DADD R10, R10, -R14 ;  /* 0x000000000a0a7229 */ /* 0x000fe4000000080e */
[----:B------:R-:W-:-:S06]  /*2b50*/  DADD R16, R24, R16 ;  /* 0x0000000018107229 */ /* 0x000fcc0000000010 */
[----:B------:R-:W-:-:S08]  /*2b60*/  DADD R10, R18, R10 ;  /* 0x00000000120a7229 */ /* 0x000fd0000000000a */
[----:B------:R-:W-:Y:S01]  /*2b70*/  DADD R16, R16, R10 ;  /* 0x0000000010107229 */ /* 0x000fe2000000000a */
[C---:B------:R-:W-:Y:S02]  /*2b80*/  VIADD R10, R30.reuse, 0xfffffc01 ;  /* 0xfffffc011e0a7836 */ /* 0x040fe40000000000 */
[----:B------:R-:W-:Y:S02]  /*2b90*/  @P1 VIADD R10, R30, 0xfffffc02 ;  /* 0xfffffc021e0a1836 */ /* 0x000fe40000000000 */
[----:B------:R-:W-:-:S03]  /*2ba0*/  IMAD.MOV.U32 R11, RZ, RZ, 0x43300000 ;  /* 0x43300000ff0b7424 */ /* 0x000fc600078e00ff */
[----:B------:R-:W-:Y:S01]  /*2bb0*/  DADD R12, R12, R16 ;  /* 0x000000000c0c7229 */ /* 0x000fe20000000010 */
[----:B------:R-:W-:-:S06]  /*2bc0*/  LOP3.LUT R10, R10, 0x80000000, RZ, 0x3c, !PT ;  /* 0x800000000a0a7812 */ /* 0x000fcc00078e3cff */
[----:B------:R-:W-:Y:S01]  /*2bd0*/  DADD R16, R10, -UR10 ;  /* 0x8000000a0a107e29 */ /* 0x000fe20008000000 */
[----:B------:R-:W-:Y:S01]  /*2be0*/  UMOV UR10, 0xfefa39ef ;  /* 0xfefa39ef000a7882 */ /* 0x000fe20000000000 */
[----:B------:R-:W-:Y:S01]  /*2bf0*/  DADD R18, R14, R12 ;  /* 0x000000000e127229 */ /* 0x000fe2000000000c */
[----:B------:R-:W-:-:S07]  /*2c00*/  UMOV UR11, 0x3fe62e42 ;  /* 0x3fe62e42000b7882 */ /* 0x000fce0000000000 */
[--C-:B------:R-:W-:Y:S02]  /*2c10*/  DFMA R10, R16, UR10, R18.reuse ;  /* 0x0000000a100a7c2b */ /* 0x100fe40008000012 */
[----:B------:R-:W-:-:S06]  /*2c20*/  DADD R20, R14, -R18 ;  /* 0x000000000e147229 */ /* 0x000fcc0000000812 */
[----:B------:R-:W-:Y:S02]  /*2c30*/  DFMA R14, R16, -UR10, R10 ;  /* 0x8000000a100e7c2b */ /* 0x000fe4000800000a */
[----:B------:R-:W-:-:S06]  /*2c40*/  DADD R20, R12, R20 ;  /* 0x000000000c147229 */ /* 0x000fcc0000000014 */
[----:B------:R-:W-:-:S08]  /*2c50*/  DADD R14, -R18, R14 ;  /* 0x00000000120e7229 */ /* 0x000fd0000000010e */
[----:B------:R-:W-:-:S08]  /*2c60*/  DADD R14, R20, -R14 ;  /* 0x00000000140e7229 */ /* 0x000fd0000000080e */
[----:B------:R-:W-:-:S08]  /*2c70*/  DFMA R14, R16, UR12, R14 ;  /* 0x0000000c100e7c2b */ /* 0x000fd0000800000e */
[----:B------:R-:W-:-:S08]  /*2c80*/  DADD R12, R10, R14 ;  /* 0x000000000a0c7229 */ /* 0x000fd0000000000e */
[----:B------:R-:W-:Y:S02]  /*2c90*/  DADD R10, R10, -R12 ;  /* 0x000000000a0a7229 */ /* 0x000fe4000000080c */
[----:B------:R-:W-:-:S06]  /*2ca0*/  DMUL R16, R12, 2 ;  /* 0x400000000c107828 */ /* 0x000fcc0000000000 */
[----:B------:R-:W-:Y:S02]  /*2cb0*/  DADD R14, R14, R10 ;  /* 0x000000000e0e7229 */ /* 0x000fe4000000000a */
[----:B------:R-:W-:-:S08]  /*2cc0*/  DFMA R12, R12, 2, -R16 ;  /* 0x400000000c0c782b */ /* 0x000fd00000000810 */
[----:B------:R-:W-:Y:S01]  /*2cd0*/  DFMA R14, R14, 2, R12 ;  /* 0x400000000e0e782b */ /* 0x000fe2000000000c */
[----:B------:R-:W-:Y:S02]  /*2ce0*/  IMAD.MOV.U32 R12, RZ, RZ, 0x652b82fe ;  /* 0x652b82feff0c7424 */ /* 0x000fe400078e00ff */
[----:B------:R-:W-:-:S05]  /*2cf0*/  IMAD.MOV.U32 R13, RZ, RZ, 0x3ff71547 ;  /* 0x3ff71547ff0d7424 */ /* 0x000fca00078e00ff */
[----:B------:R-:W-:-:S08]  /*2d00*/  DADD R18, R16, R14 ;  /* 0x0000000010127229 */ /* 0x000fd0000000000e */
[----:B------:R-:W-:Y:S02]  /*2d10*/  DFMA R12, R18, R12, 6.75539944105574400000e+15 ;  /* 0x43380000120c742b */ /* 0x000fe4000000000c */
[----:B------:R-:W-:Y:S01]  /*2d20*/  FSETP.GEU.AND P0, PT, |R19|, 4.1917929649353027344, PT ;  /* 0x4086232b1300780b */ /* 0x000fe20003f0e200 */
[----:B------:R-:W-:-:S05]  /*2d30*/  DADD R16, R16, -R18 ;  /* 0x0000000010107229 */ /* 0x000fca0000000812 */
[----:B------:R-:W-:-:S03]  /*2d40*/  DADD R10, R12, -6.75539944105574400000e+15 ;  /* 0xc33800000c0a7429 */ /* 0x000fc60000000000 */
[----:B------:R-:W-:-:S05]  /*2d50*/  DADD R14, R14, R16 ;  /* 0x000000000e0e7229 */ /* 0x000fca0000000010 */
[----:B------:R-:W-:Y:S01]  /*2d60*/  DFMA R20, R10, -UR10, R18 ;  /* 0x8000000a0a147c2b */ /* 0x000fe20008000012 */
[----:B------:R-:W-:Y:S01]  /*2d70*/  UMOV UR10, 0x3b39803f ;  /* 0x3b39803f000a7882 */ /* 0x000fe20000000000 */
[----:B------:R-:W-:-:S06]  /*2d80*/  UMOV UR11, 0x3c7abc9e ;  /* 0x3c7abc9e000b7882 */ /* 0x000fcc0000000000 */
[----:B------:R-:W-:Y:S01]  /*2d90*/  DFMA R20, R10, -UR10, R20 ;  /* 0x8000000a0a147c2b */ /* 0x000fe20008000014 */
[----:B------:R-:W-:Y:S01]  /*2da0*/  UMOV UR10, 0x69ce2bdf ;  /* 0x69ce2bdf000a7882 */ /* 0x000fe20000000000 */
[----:B------:R-:W-:Y:S01]  /*2db0*/  IMAD.MOV.U32 R10, RZ, RZ, -0x35dec16 ;  /* 0xfca213eaff0a7424 */ /* 0x000fe200078e00ff */
[----:B------:R-:W-:Y:S01]  /*2dc0*/  UMOV UR11, 0x3e5ade15 ;  /* 0x3e5ade15000b7882 */ /* 0x000fe20000000000 */
[----:B------:R-:W-:-:S06]  /*2dd0*/  IMAD.MOV.U32 R11, RZ, RZ, 0x3e928af3 ;  /* 0x3e928af3ff0b7424 */ /* 0x000fcc00078e00ff */
        /* <DEDUP_REMOVED lines=25> */
[----:B------:R-:W-:-:S08]  /*2f70*/  DFMA R10, R20, R10, 1 ;  /* 0x3ff00000140a742b */ /* 0x000fd0000000000a */
[----:B------:R-:W-:-:S10]  /*2f80*/  DFMA R10, R20, R10, 1 ;  /* 0x3ff00000140a742b */ /* 0x000fd4000000000a */
[----:B------:R-:W-:Y:S02]  /*2f90*/  IMAD R17, R12, 0x100000, R11 ;  /* 0x001000000c117824 */ /* 0x000fe400078e020b */
[----:B------:R-:W-:Y:S01]  /*2fa0*/  IMAD.MOV.U32 R16, RZ, RZ, R10 ;  /* 0x000000ffff107224 */ /* 0x000fe200078e000a */
[----:B------:R-:W-:Y:S06]  /*2fb0*/  @!P0 BRA `(.L_x_72) ;  /* 0x0000000000308947 */ /* 0x000fec0003800000 */
[----:B------:R-:W-:Y:S01]  /*2fc0*/  FSETP.GEU.AND P1, PT, |R19|, 4.2275390625, PT ;  /* 0x408748001300780b */ /* 0x000fe20003f2e200 */
[C---:B------:R-:W-:Y:S02]  /*2fd0*/  DADD R16, R18.reuse, +INF ;  /* 0x7ff0000012107429 */ /* 0x040fe40000000000 */
[----:B------:R-:W-:-:S08]  /*2fe0*/  DSETP.GEU.AND P0, PT, R18, RZ, PT ;  /* 0x000000ff1200722a */ /* 0x000fd00003f0e000 */
[----:B------:R-:W-:Y:S02]  /*2ff0*/  FSEL R16, R16, RZ, P0 ;  /* 0x000000ff10107208 */ /* 0x000fe40000000000 */
[----:B------:R-:W-:Y:S02]  /*3000*/  @!P1 LEA.HI R13, R12, R12, RZ, 0x1 ;  /* 0x0000000c0c0d9211 */ /* 0x000fe400078f08ff */
[----:B------:R-:W-:Y:S02]  /*3010*/  FSEL R17, R17, RZ, P0 ;  /* 0x000000ff11117208 */ /* 0x000fe40000000000 */
[----:B------:R-:W-:-:S05]  /*3020*/  @!P1 SHF.R.S32.HI R13, RZ, 0x1, R13 ;  /* 0x00000001ff0d9819 */ /* 0x000fca000001140d */
[----:B------:R-:W-:Y:S02]  /*3030*/  @!P1 IMAD.IADD R12, R12, 0x1, -R13 ;  /* 0x000000010c0c9824 */ /* 0x000fe400078e0a0d */
[----:B------:R-:W-:-:S03]  /*3040*/  @!P1 IMAD R11, R13, 0x100000, R11 ;  /* 0x001000000d0b9824 */ /* 0x000fc600078e020b */
[----:B------:R-:W-:Y:S01]  /*3050*/  @!P1 LEA R13, R12, 0x3ff00000, 0x14 ;  /* 0x3ff000000c0d9811 */ /* 0x000fe200078ea0ff */
[----:B------:R-:W-:-:S06]  /*3060*/  @!P1 IMAD.MOV.U32 R12, RZ, RZ, RZ ;  /* 0x000000ffff0c9224 */ /* 0x000fcc00078e00ff */
[----:B------:R-:W-:-:S11]  /*3070*/  @!P1 DMUL R16, R10, R12 ;  /* 0x0000000c0a109228 */ /* 0x000fd60000000000 */
.L_x_72:
[----:B------:R-:W-:Y:S01]  /*3080*/  DFMA R14, R14, R16, R16 ;  /* 0x000000100e0e722b */ /* 0x000fe20000000010 */
[----:B------:R-:W-:Y:S01]  /*3090*/  IMAD.MOV.U32 R12, RZ, RZ, R0 ;  /* 0x000000ffff0c7224 */ /* 0x000fe200078e0000 */
[----:B------:R-:W-:Y:S01]  /*30a0*/  DSETP.NEU.AND P0, PT, |R16|, +INF , PT ;  /* 0x7ff000001000742a */ /* 0x000fe20003f0d200 */
[----:B------:R-:W-:-:S07]  /*30b0*/  IMAD.MOV.U32 R13, RZ, RZ, 0x0 ;  /* 0x00000000ff0d7424 */ /* 0x000fce00078e00ff */
[----:B------:R-:W-:Y:S02]  /*30c0*/  FSEL R10, R16, R14, !P0 ;  /* 0x0000000e100a7208 */ /* 0x000fe40004000000 */
[----:B------:R-:W-:Y:S01]  /*30d0*/  FSEL R14, R17, R15, !P0 ;  /* 0x0000000f110e7208 */ /* 0x000fe20004000000 */
[----:B------:R-:W-:Y:S06]  /*30e0*/  RET.REL.NODEC R12 `(_Z13init_particlev) ;  /* 0xffffffcc0cc47950 */ /* 0x000fec0003c3ffff */
.L_x_73:
        /* <DEDUP_REMOVED lines=9> */
.L_x_76:


//--------------------- .nv.global.init           --------------------------
	.section	.nv.global.init,"aw",@progbits
	.align	4
.nv.global.init:
	.type		global_fitness,@object
	.size		global_fitness,(.L_3 - global_fitness)
global_fitness:
        /*0000*/ 	.byte	0x00, 0x00, 0x80, 0x7f
.L_3:


//--------------------- .nv.shared._Z25find_min_fitness_parallelPK11fitness_posPS_iii --------------------------
	.section	.nv.shared._Z25find_min_fitness_parallelPK11fitness_posPS_iii,"aw",@nobits
	.sectionflags	@""
	.align	16
	.zero		1024


//--------------------- .nv.shared.reserved.0     --------------------------
	.section	.nv.shared.reserved.0,"aw",@nobits
	.weak		__nv_reservedSMEM_offset_0_alias
	.size		__nv_reservedSMEM_offset_0_alias, 0, 64
	.other		__nv_reservedSMEM_offset_0_alias,@"STO_CUDA_RESERVED_SHARED STV_DEFAULT"
__nv_reservedSMEM_offset_0_alias:
	.zero		0
	.zero		64


//--------------------- .nv.global                --------------------------
	.section	.nv.global,"aw",@nobits
	.align	8
.nv.global:
	.type		fitness_val,@object
	.size		fitness_val,(current_best_pos - fitness_val)
fitness_val:
	.zero		8
	.type		current_best_pos,@object
	.size		current_best_pos,(vel - current_best_pos)
current_best_pos:
	.zero		8
	.type		vel,@object
	.size		vel,(prng_state - vel)
vel:
	.zero		8
	.type		prng_state,@object
	.size		prng_state,(pos - prng_state)
prng_state:
	.zero		8
	.type		pos,@object
	.size		pos,(best_fit - pos)
pos:
	.zero		8
	.type		best_fit,@object
	.size		best_fit,(global_best_pos - best_fit)
best_fit:
	.zero		8
	.type		global_best_pos,@object
	.size		global_best_pos,(best_pos - global_best_pos)
global_best_pos:
	.zero		8
	.type		best_pos,@object
	.size		best_pos,(current_fitness - best_pos)
best_pos:
	.zero		8
	.type		current_fitness,@object
	.size		current_fitness,(.L_4 - current_fitness)
current_fitness:
	.zero		4
.L_4:


//--------------------- .nv.shared._Z12calc_fitnessv --------------------------
	.section	.nv.shared._Z12calc_fitnessv,"aw",@nobits
	.sectionflags	@""
	.align	16
	.zero		1024


//--------------------- .nv.shared._Z11new_vel_posv --------------------------
	.section	.nv.shared._Z11new_vel_posv,"aw",@nobits
	.sectionflags	@""
	.align	16
	.zero		1024


//--------------------- .nv.shared._Z13init_particlev --------------------------
	.section	.nv.shared._Z13init_particlev,"aw",@nobits
	.sectionflags	@""
	.align	16
	.zero		1024


//--------------------- .nv.constant0._Z25find_min_fitness_parallelPK11fitness_posPS_iii --------------------------
	.section	.nv.constant0._Z25find_min_fitness_parallelPK11fitness_posPS_iii,"a",@progbits
	.sectionflags	@""
	.align	4
.nv.constant0._Z25find_min_fitness_parallelPK11fitness_posPS_iii:
	.zero		924


//--------------------- .nv.constant0._Z12calc_fitnessv --------------------------
	.section	.nv.constant0._Z12calc_fitnessv,"a",@progbits
	.sectionflags	@""
	.align	4
.nv.constant0._Z12calc_fitnessv:
	.zero		896


//--------------------- .nv.constant0._Z11new_vel_posv --------------------------
	.section	.nv.constant0._Z11new_vel_posv,"a",@progbits
	.sectionflags	@""
	.align	4
.nv.constant0._Z11new_vel_posv:
	.zero		896


//--------------------- .nv.constant0._Z13init_particlev --------------------------
	.section	.nv.constant0._Z13init_particlev,"a",@progbits
	.sectionflags	@""
	.align	4
.nv.constant0._Z13init_particlev:
	.zero		896


//--------------------- SYMBOLS --------------------------

	.type		.nv.reservedSmem.offset0,@object
	.size		.nv.reservedSmem.offset0,0x4
	.type		.nv.reservedSmem.cap,@object
	.size		.nv.reservedSmem.cap,0x4
